def gluon_mma(
    a_ptr,
    b_ptr,
    c_ptr,
    M: gl.constexpr,
    N: gl.constexpr,
    K: gl.constexpr,
    BLK_A: gl.constexpr,
    BLK_B: gl.constexpr,
    SHARED_A: gl.constexpr,
    SHARED_B: gl.constexpr,
    ACC_LAYOUT: gl.constexpr,
    TMEM_LAYOUT: gl.constexpr,
    USE_TCGEN05: gl.constexpr,
    IS_ASYNC: gl.constexpr,
):
    offs_m = gl.arange(0, M, layout=gl.SliceLayout(1, BLK_A))
    offs_ka = gl.arange(0, K, layout=gl.SliceLayout(0, BLK_A))
    offs_kb = gl.arange(0, K, layout=gl.SliceLayout(1, BLK_B))
    offs_n = gl.arange(0, N, layout=gl.SliceLayout(0, BLK_B))
    a = gl.load(a_ptr + offs_m[:, None] * K + offs_ka[None, :])
    b = gl.load(b_ptr + offs_kb[:, None] * N + offs_n[None, :])
    a_smem = gl.allocate_shared_memory(a.dtype, [M, K], SHARED_A, a)
    b_smem = gl.allocate_shared_memory(b.dtype, [K, N], SHARED_B, b)

    if USE_TCGEN05:
        fence_async_shared()
        bar = gl.allocate_shared_memory(gl.int64, [1], mbarrier.MBarrierLayout())
        mbarrier.init(bar, count=1)
        acc_tmem = allocate_tensor_memory(gl.float32, [M, N], TMEM_LAYOUT)
        tcgen05_mma(a_smem, b_smem, acc_tmem, use_acc=False)
        tcgen05_commit(bar)
        mbarrier.wait(bar, phase=0)
        mbarrier.invalidate(bar)
        acc = acc_tmem.load(ACC_LAYOUT)
    else:
        acc = gl.zeros([M, N], dtype=gl.float32, layout=ACC_LAYOUT)
        acc = hopper.warpgroup_mma(a_smem, b_smem, acc, is_async=IS_ASYNC)
        if IS_ASYNC:
            acc = hopper.warpgroup_mma_wait(num_outstanding=0, deps=[acc])

    out_layout: gl.constexpr = gl.BlockedLayout(
        [1, 1], [1, 32], [gl.num_warps(), 1], [1, 0]
    )
    acc = gl.convert_layout(acc, out_layout)
    offs_cm = gl.arange(0, M, layout=gl.SliceLayout(1, out_layout))
    offs_cn = gl.arange(0, N, layout=gl.SliceLayout(0, out_layout))
    gl.store(c_ptr + offs_cm[:, None] * N + offs_cn[None, :], acc)

# config = {"BLOCK_K": 32, "BLOCK_M": 128, "BLOCK_N": 256, "arch": "sm_90", "dtype": "fp16", "is_async": 0, "num_warps": 4}
# arch = sm_90


// ===== COMPILED SASS (sm_90a) =====

	.target	sm_90a

	.elftype	@"ET_EXEC"


//--------------------- .note.nv.tkinfo           --------------------------
	.section	.note.nv.tkinfo,"",@"SHT_NOTE"
	.sectionflags	@"SHF_NOTE_NV_TKINFO"
	.tkinfo
        /*0018*/ 	.word	0x00000002
        /*0030*/ 	.string	""
        /*0030*/ 	.string	"ptxas"
        /*0030*/ 	.string	"Cuda compilation tools, release 13.0, V13.0.88"
        /*0030*/ 	.string	"Build cuda_13.0.r13.0/compiler.36424714_0"
        /*0030*/ 	.string	"-v  -suppress-debug-info  -lineinfo  -arch sm_90a "



//--------------------- .note.nv.cuinfo           --------------------------
	.section	.note.nv.cuinfo,"",@"SHT_NOTE"
	.sectionflags	@"SHF_NOTE_NV_CUINFO"
        /*0018*/ 	.short	0x0002
        /*001a*/ 	.short	0x005a
        /*001c*/ 	.short	0x0082
	.zero		2


//--------------------- .nv.info                  --------------------------
	.section	.nv.info,"",@"SHT_CUDA_INFO"
	.align	4


	//----- nvinfo : EIATTR_REGCOUNT
	.align		4
        /*0000*/ 	.byte	0x04, 0x2f
        /*0002*/ 	.short	(.L_1 - .L_0)
	.align		4
.L_0:
        /*0004*/ 	.word	index@(gluon_mma)
        /*0008*/ 	.word	0x000000ff


	//----- nvinfo : EIATTR_FRAME_SIZE
	.align		4
.L_1:
        /*000c*/ 	.byte	0x04, 0x11
        /*000e*/ 	.short	(.L_3 - .L_2)
	.align		4
.L_2:
        /*0010*/ 	.word	index@(gluon_mma)
        /*0014*/ 	.word	0x00000268


	//----- nvinfo : EIATTR_MIN_STACK_SIZE
	.align		4
.L_3:
        /*0018*/ 	.byte	0x04, 0x12
        /*001a*/ 	.short	(.L_5 - .L_4)
	.align		4
.L_4:
        /*001c*/ 	.word	index@(gluon_mma)
        /*0020*/ 	.word	0x00000268
.L_5:


//--------------------- .nv.compat                --------------------------
	.section	.nv.compat,"",@"SHT_CUDA_COMPAT_INFO"
	.align	4
        /*0000*/ 	.byte	0x02, 0x09, 0x01, 0x00, 0x02, 0x02, 0x04, 0x00, 0x02, 0x05, 0x05, 0x00, 0x03, 0x07, 0x01, 0x01
        /*0010*/ 	.byte	0x02, 0x03, 0x00, 0x00, 0x02, 0x06, 0x01, 0x00, 0x04, 0x0b, 0x08, 0x00, 0x00, 0x00, 0x00, 0x00
        /*0020*/ 	.byte	0x00, 0x00, 0x00, 0x00


//--------------------- .nv.info.gluon_mma        --------------------------
	.section	.nv.info.gluon_mma,"",@"SHT_CUDA_INFO"
	.sectionflags	@""
	.align	4


	//----- nvinfo : EIATTR_CUDA_API_VERSION
	.align		4
        /*0000*/ 	.byte	0x04, 0x37
        /*0002*/ 	.short	(.L_7 - .L_6)
.L_6:
        /*0004*/ 	.word	0x00000082


	//----- nvinfo : EIATTR_KPARAM_INFO
	.align		4
.L_7:
        /*0008*/ 	.byte	0x04, 0x17
        /*000a*/ 	.short	(.L_9 - .L_8)
.L_8:
        /*000c*/ 	.word	0x00000000
        /*0010*/ 	.short	0x0004
        /*0012*/ 	.short	0x0020
        /*0014*/ 	.byte	0x00, 0xf4, 0x21, 0x00


	//----- nvinfo : EIATTR_KPARAM_INFO
	.align		4
.L_9:
        /*0018*/ 	.byte	0x04, 0x17
        /*001a*/ 	.short	(.L_11 - .L_10)
.L_10:
        /*001c*/ 	.word	0x00000000
        /*0020*/ 	.short	0x0003
        /*0022*/ 	.short	0x0018
        /*0024*/ 	.byte	0x00, 0xf4, 0x21, 0x00


	//----- nvinfo : EIATTR_KPARAM_INFO
	.align		4
.L_11:
        /*0028*/ 	.byte	0x04, 0x17
        /*002a*/ 	.short	(.L_13 - .L_12)
.L_12:
        /*002c*/ 	.word	0x00000000
        /*0030*/ 	.short	0x0002
        /*0032*/ 	.short	0x0010
        /*0034*/ 	.byte	0x00, 0xf4, 0x21, 0x00


	//----- nvinfo : EIATTR_KPARAM_INFO
	.align		4
.L_13:
        /*0038*/ 	.byte	0x04, 0x17
        /*003a*/ 	.short	(.L_15 - .L_14)
.L_14:
        /*003c*/ 	.word	0x00000000
        /*0040*/ 	.short	0x0001
        /*0042*/ 	.short	0x0008
        /*0044*/ 	.byte	0x00, 0xf4, 0x21, 0x00


	//----- nvinfo : EIATTR_KPARAM_INFO
	.align		4
.L_15:
        /*0048*/ 	.byte	0x04, 0x17
        /*004a*/ 	.short	(.L_17 - .L_16)
.L_16:
        /*004c*/ 	.word	0x00000000
        /*0050*/ 	.short	0x0000
        /*0052*/ 	.short	0x0000
        /*0054*/ 	.byte	0x00, 0xf4, 0x21, 0x00


	//----- nvinfo : EIATTR_SPARSE_MMA_MASK
	.align		4
.L_17:
        /*0058*/ 	.byte	0x03, 0x50
        /*005a*/ 	.short	0x0000


	//----- nvinfo : EIATTR_MAXREG_COUNT
	.align		4
        /*005c*/ 	.byte	0x03, 0x1b
        /*005e*/ 	.short	0x00ff


	//----- nvinfo : EIATTR_NUM_BARRIERS
	.align		4
        /*0060*/ 	.byte	0x02, 0x4c
        /*0062*/ 	.byte	0x01
	.zero		1


	//----- nvinfo : EIATTR_ANNOTATIONS
	.align		4
        /*0064*/ 	.byte	0x04, 0x55
        /*0066*/ 	.short	(.L_19 - .L_18)


	//   ....[0]....
.L_18:
        /*0068*/ 	.word	0x00000001
        /*006c*/ 	.byte	0x50, 0x22, 0x00, 0x00, 0x01, 0x00, 0x00, 0x00, 0x60, 0x22, 0x00, 0x00, 0x01, 0x00, 0x00, 0x00
        /* <DEDUP_REMOVED lines=126> */
        /*085c*/ 	.byte	0xc0, 0x5d, 0x00, 0x00, 0x01, 0x00, 0x00, 0x00, 0xd0, 0x5d, 0x00, 0x00


	//----- nvinfo : EIATTR_MERCURY_ISA_VERSION
	.align		4
.L_19:
        /*0868*/ 	.byte	0x03, 0x5f
        /*086a*/ 	.short	0x0101


	//----- nvinfo : EIATTR_EXIT_INSTR_OFFSETS
	.align		4
        /*086c*/ 	.byte	0x04, 0x1c
        /*086e*/ 	.short	(.L_21 - .L_20)


	//   ....[0]....
.L_20:
        /*0870*/ 	.word	0x00005f40


	//----- nvinfo : EIATTR_REQNTID
	.align		4
.L_21:
        /*0874*/ 	.byte	0x04, 0x10
        /*0876*/ 	.short	(.L_23 - .L_22)
.L_22:
        /*0878*/ 	.word	0x00000080
        /*087c*/ 	.word	0x00000001
        /*0880*/ 	.word	0x00000001


	//----- nvinfo : EIATTR_CBANK_PARAM_SIZE
	.align		4
.L_23:
        /*0884*/ 	.byte	0x03, 0x19
        /*0886*/ 	.short	0x0028


	//----- nvinfo : EIATTR_PARAM_CBANK
	.align		4
        /*0888*/ 	.byte	0x04, 0x0a
        /*088a*/ 	.short	(.L_25 - .L_24)
	.align		4
.L_24:
        /*088c*/ 	.word	index@(.nv.constant0.gluon_mma)
        /*0890*/ 	.short	0x0210
        /*0892*/ 	.short	0x0028


	//----- nvinfo : EIATTR_SW_WAR
	.align		4
.L_25:
        /*0894*/ 	.byte	0x04, 0x36
        /*0896*/ 	.short	(.L_27 - .L_26)
.L_26:
        /*0898*/ 	.word	0x00000008
.L_27:


//--------------------- .nv.callgraph             --------------------------
	.section	.nv.callgraph,"",@"SHT_CUDA_CALLGRAPH"
	.align	4
	.sectionentsize	8
	.align		4
        /*0000*/ 	.word	0x00000000
	.align		4
        /*0004*/ 	.word	0xffffffff
	.align		4
        /*0008*/ 	.word	0x00000000
	.align		4
        /*000c*/ 	.word	0xfffffffe
	.align		4
        /*0010*/ 	.word	0x00000000
	.align		4
        /*0014*/ 	.word	0xfffffffd
	.align		4
        /*0018*/ 	.word	0x00000000
	.align		4
        /*001c*/ 	.word	0xfffffffc


//--------------------- .text.gluon_mma           --------------------------
	.section	.text.gluon_mma,"ax",@progbits
	.align	128
        .global         gluon_mma
        .type           gluon_mma,@function
        .size           gluon_mma,(.L_x_1 - gluon_mma)
        .other          gluon_mma,@"STO_CUDA_ENTRY STV_DEFAULT"
gluon_mma:
.text.gluon_mma:
[----:B------:R-:W0:Y:S01]  /*0000*/  LDC R1, c[0x0][0x28] ;  /* 0x00000a00ff017b82 */ /* 0x000e220000000800 */
[----:B------:R-:W1:Y:S07]  /*0010*/  S2R R16, SR_TID.X ;  /* 0x0000000000107919 */ /* 0x000e6e0000002100 */
[----:B------:R-:W2:Y:S01]  /*0020*/  LDC.64 R104, c[0x0][0x210] ;  /* 0x00008400ff687b82 */ /* 0x000ea20000000a00 */
[----:B------:R-:W-:Y:S01]  /*0030*/  ULDC.64 UR18, c[0x0][0x208] ;  /* 0x0000820000127ab9 */ /* 0x000fe20000000a00 */
[----:B0-----:R-:W-:Y:S01]  /*0040*/  VIADD R1, R1, 0xfffffd98 ;  /* 0xfffffd9801017836 */ /* 0x001fe20000000000 */
[----:B-1----:R-:W-:-:S02]  /*0050*/  SHF.R.U32.HI R155, RZ, 0x5, R16 ;  /* 0x00000005ff9b7819 */ /* 0x002fc40000011610 */
[----:B------:R-:W-:Y:S02]  /*0060*/  LOP3.LUT R20, R16, 0x60, RZ, 0xc0, !PT ;  /* 0x0000006010147812 */ /* 0x000fe400078ec0ff */
[----:B------:R-:W-:Y:S02]  /*0070*/  SGXT.U32 R155, R155, 0x2 ;  /* 0x000000029b9b781a */ /* 0x000fe40000000000 */
[-C--:B--2---:R-:W-:Y:S02]  /*0080*/  LEA R34, P0, R20, R104.reuse, 0x1 ;  /* 0x0000006814227211 */ /* 0x084fe400078008ff */
[C---:B------:R-:W-:Y:S02]  /*0090*/  LOP3.LUT R10, R155.reuse, 0x8, RZ, 0xfc, !PT ;  /* 0x000000089b0a7812 */ /* 0x040fe400078efcff */
[C---:B------:R-:W-:Y:S02]  /*00a0*/  LOP3.LUT R8, R155.reuse, 0x10, RZ, 0xfc, !PT ;  /* 0x000000109b087812 */ /* 0x040fe400078efcff */
[C---:B------:R-:W-:Y:S01]  /*00b0*/  LOP3.LUT R238, R155.reuse, 0x40, RZ, 0xfc, !PT ;  /* 0x000000409bee7812 */ /* 0x040fe200078efcff */
[----:B------:R-:W-:Y:S01]  /*00c0*/  IMAD.SHL.U32 R2, R10, 0x20, RZ ;  /* 0x000000200a027824 */ /* 0x000fe200078e00ff */
[C---:B------:R-:W-:Y:S01]  /*00d0*/  LOP3.LUT R234, R155.reuse, 0x48, RZ, 0xfc, !PT ;  /* 0x000000489bea7812 */ /* 0x040fe200078efcff */
[----:B------:R-:W-:Y:S01]  /*00e0*/  IMAD.SHL.U32 R12, R8, 0x20, RZ ;  /* 0x00000020080c7824 */ /* 0x000fe200078e00ff */
[-C--:B------:R-:W-:Y:S01]  /*00f0*/  LEA R40, P2, R10, R104.reuse, 0x6 ;  /* 0x000000680a287211 */ /* 0x080fe200078430ff */
[----:B------:R-:W-:Y:S01]  /*0100*/  IMAD.SHL.U32 R68, R238, 0x20, RZ ;  /* 0x00000020ee447824 */ /* 0x000fe200078e00ff */
[----:B------:R-:W-:Y:S01]  /*0110*/  LEA R42, P3, R8, R104, 0x6 ;  /* 0x00000068082a7211 */ /* 0x000fe200078630ff */
[----:B------:R-:W-:Y:S01]  /*0120*/  IMAD.SHL.U32 R70, R234, 0x20, RZ ;  /* 0x00000020ea467824 */ /* 0x000fe200078e00ff */
[----:B------:R-:W-:-:S02]  /*0130*/  LOP3.LUT R6, R155, 0x18, RZ, 0xfc, !PT ;  /* 0x000000189b067812 */ /* 0x000fc400078efcff */
[C---:B------:R-:W-:Y:S02]  /*0140*/  LOP3.LUT R166, R155.reuse, 0x50, RZ, 0xfc, !PT ;  /* 0x000000509ba67812 */ /* 0x040fe400078efcff */
[----:B------:R-:W-:Y:S02]  /*0150*/  LOP3.LUT R11, R155, 0x4, RZ, 0xfc, !PT ;  /* 0x000000049b0b7812 */ /* 0x000fe400078efcff */
[-C--:B------:R-:W-:Y:S01]  /*0160*/  LEA.HI.X R41, R2, R105.reuse, RZ, 0x1, P2 ;  /* 0x0000006902297211 */ /* 0x080fe200010f0cff */
[----:B------:R-:W-:Y:S01]  /*0170*/  IMAD.SHL.U32 R72, R166, 0x20, RZ ;  /* 0x00000020a6487824 */ /* 0x000fe200078e00ff */
[-C--:B------:R-:W-:Y:S01]  /*0180*/  LEA.HI.X R43, R12, R105.reuse, RZ, 0x1, P3 ;  /* 0x000000690c2b7211 */ /* 0x080fe200018f0cff */
[----:B------:R-:W-:Y:S01]  /*0190*/  IMAD.SHL.U32 R0, R11, 0x20, RZ ;  /* 0x000000200b007824 */ /* 0x000fe200078e00ff */
[----:B------:R-:W-:Y:S02]  /*01a0*/  LOP3.LUT R176, R16, 0x1f, RZ, 0xc0, !PT ;  /* 0x0000001f10b07812 */ /* 0x000fe400078ec0ff */
[----:B------:R-:W-:-:S02]  /*01b0*/  LEA.HI.X R35, R20, R105, RZ, 0x1, P0 ;  /* 0x0000006914237211 */ /* 0x000fc400000f0cff */
[----:B------:R-:W-:Y:S01]  /*01c0*/  SHF.L.U32 R18, R6, 0x5, RZ ;  /* 0x0000000506127819 */ /* 0x000fe200000006ff */
[----:B------:R-:W-:Y:S01]  /*01d0*/  IMAD.WIDE.U32 R40, R176, 0x2, R40 ;  /* 0x00000002b0287825 */ /* 0x000fe200078e0028 */
[-C--:B------:R-:W-:Y:S02]  /*01e0*/  LEA R44, P4, R6, R104.reuse, 0x6 ;  /* 0x00000068062c7211 */ /* 0x080fe400078830ff */
[-C--:B------:R-:W-:Y:S01]  /*01f0*/  LEA R54, P2, R238, R104.reuse, 0x6 ;  /* 0x00000068ee367211 */ /* 0x080fe200078430ff */
[----:B------:R-:W-:Y:S01]  /*0200*/  IMAD.WIDE.U32 R34, R176, 0x2, R34 ;  /* 0x00000002b0227825 */ /* 0x000fe200078e0022 */
[----:B------:R-:W-:Y:S02]  /*0210*/  LEA R56, P3, R234, R104, 0x6 ;  /* 0x00000068ea387211 */ /* 0x000fe400078630ff */
[----:B------:R-:W-:Y:S01]  /*0220*/  LOP3.LUT R9, R155, 0xc, RZ, 0xfc, !PT ;  /* 0x0000000c9b097812 */ /* 0x000fe200078efcff */
[----:B------:R-:W-:Y:S01]  /*0230*/  IMAD.WIDE.U32 R42, R176, 0x2, R42 ;  /* 0x00000002b02a7825 */ /* 0x000fe200078e002a */
[----:B------:R-:W-:-:S02]  /*0240*/  LEA.HI.X R45, R18, R105, RZ, 0x1, P4 ;  /* 0x00000069122d7211 */ /* 0x000fc400020f0cff */
[-C--:B------:R-:W-:Y:S01]  /*0250*/  LEA.HI.X R55, R68, R105.reuse, RZ, 0x1, P2 ;  /* 0x0000006944377211 */ /* 0x080fe200010f0cff */
[----:B------:R-:W-:Y:S01]  /*0260*/  IMAD.SHL.U32 R4, R9, 0x20, RZ ;  /* 0x0000002009047824 */ /* 0x000fe200078e00ff */
[-C--:B------:R-:W-:Y:S01]  /*0270*/  LEA.HI.X R57, R70, R105.reuse, RZ, 0x1, P3 ;  /* 0x0000006946397211 */ /* 0x080fe200018f0cff */
[----:B------:R-:W2:Y:S01]  /*0280*/  LDG.E.U16 R17, desc[UR18][R42.64] ;  /* 0x000000122a117981 */ /* 0x000ea2000c1e1500 */
[-C--:B------:R-:W-:Y:S02]  /*0290*/  LEA R58, P4, R166, R104.reuse, 0x6 ;  /* 0x00000068a63a7211 */ /* 0x080fe400078830ff */
[----:B------:R-:W-:Y:S02]  /*02a0*/  LEA R68, P3, R11, R104, 0x6 ;  /* 0x000000680b447211 */ /* 0x000fe400078630ff */
[-C--:B------:R-:W-:Y:S02]  /*02b0*/  LEA.HI.X R59, R72, R105.reuse, RZ, 0x1, P4 ;  /* 0x00000069483b7211 */ /* 0x080fe400020f0cff */
[----:B------:R-:W-:-:S02]  /*02c0*/  LEA.HI.X R69, R0, R105, RZ, 0x1, P3 ;  /* 0x0000006900457211 */ /* 0x000fc400018f0cff */
[C---:B------:R-:W-:Y:S01]  /*02d0*/  LOP3.LUT R22, R155.reuse, 0x20, RZ, 0xfc, !PT ;  /* 0x000000209b167812 */ /* 0x040fe200078efcff */
[----:B------:R0:W3:Y:S01]  /*02e0*/  LDG.E.U16 R0, desc[UR18][R34.64] ;  /* 0x0000001222007981 */ /* 0x0000e2000c1e1500 */
[C---:B------:R-:W-:Y:S02]  /*02f0*/  LOP3.LUT R250, R155.reuse, 0x28, RZ, 0xfc, !PT ;  /* 0x000000289bfa7812 */ /* 0x040fe400078efcff */
[----:B------:R-:W-:Y:S01]  /*0300*/  LOP3.LUT R246, R155, 0x30, RZ, 0xfc, !PT ;  /* 0x000000309bf67812 */ /* 0x000fe200078efcff */
[----:B------:R-:W-:Y:S01]  /*0310*/  IMAD.SHL.U32 R26, R22, 0x20, RZ ;  /* 0x00000020161a7824 */ /* 0x000fe200078e00ff */
[----:B------:R-:W-:Y:S01]  /*0320*/  LEA R70, P4, R9, R104, 0x6 ;  /* 0x0000006809467211 */ /* 0x000fe200078830ff */
[----:B------:R-:W-:Y:S01]  /*0330*/  IMAD.SHL.U32 R30, R250, 0x20, RZ ;  /* 0x00000020fa1e7824 */ /* 0x000fe200078e00ff */
[C---:B------:R-:W-:Y:S01]  /*0340*/  LOP3.LUT R242, R155.reuse, 0x38, RZ, 0xfc, !PT ;  /* 0x000000389bf27812 */ /* 0x040fe200078efcff */
[----:B------:R-:W-:Y:S01]  /*0350*/  IMAD.SHL.U32 R32, R246, 0x20, RZ ;  /* 0x00000020f6207824 */ /* 0x000fe200078e00ff */
[----:B------:R-:W-:Y:S01]  /*0360*/  LEA.HI.X R71, R4, R105, RZ, 0x1, P4 ;  /* 0x0000006904477211 */ /* 0x000fe200020f0cff */
[----:B0-----:R-:W-:Y:S01]  /*0370*/  IMAD.WIDE.U32 R34, R176, 0x2, R54 ;  /* 0x00000002b0227825 */ /* 0x001fe200078e0036 */
[C---:B------:R-:W-:Y:S01]  /*0380*/  LOP3.LUT R158, R155.reuse, 0x60, RZ, 0xfc, !PT ;  /* 0x000000609b9e7812 */ /* 0x040fe200078efcff */
[----:B------:R-:W4:Y:S01]  /*0390*/  LDG.E.U16 R4, desc[UR18][R40.64] ;  /* 0x0000001228047981 */ /* 0x000f22000c1e1500 */
[----:B------:R-:W-:-:S02]  /*03a0*/  LOP3.LUT R154, R155, 0x68, RZ, 0xfc, !PT ;  /* 0x000000689b9a7812 */ /* 0x000fc400078efcff */
[-C--:B------:R-:W-:Y:S01]  /*03b0*/  LEA R46, P5, R22, R104.reuse, 0x6 ;  /* 0x00000068162e7211 */ /* 0x080fe200078a30ff */
[----:B------:R-:W-:Y:S01]  /*03c0*/  IMAD.SHL.U32 R76, R158, 0x20, RZ ;  /* 0x000000209e4c7824 */ /* 0x000fe200078e00ff */
[-C--:B------:R-:W-:Y:S01]  /*03d0*/  LEA R48, P6, R250, R104.reuse, 0x6 ;  /* 0x00000068fa307211 */ /* 0x080fe200078c30ff */
[----:B------:R-:W-:Y:S01]  /*03e0*/  IMAD.SHL.U32 R78, R154, 0x20, RZ ;  /* 0x000000209a4e7824 */ /* 0x000fe200078e00ff */
[----:B------:R-:W-:Y:S02]  /*03f0*/  LEA R50, P0, R246, R104, 0x6 ;  /* 0x00000068f6327211 */ /* 0x000fe400078030ff */
[C---:B------:R-:W-:Y:S01]  /*0400*/  LOP3.LUT R162, R155.reuse, 0x58, RZ, 0xfc, !PT ;  /* 0x000000589ba27812 */ /* 0x040fe200078efcff */
[----:B------:R0:W5:Y:S01]  /*0410*/  LDG.E.U16 R40, desc[UR18][R34.64] ;  /* 0x0000001222287981 */ /* 0x000162000c1e1500 */
[----:B------:R-:W-:Y:S02]  /*0420*/  LOP3.LUT R170, R155, 0x70, RZ, 0xfc, !PT ;  /* 0x000000709baa7812 */ /* 0x000fe400078efcff */
[----:B------:R-:W-:-:S02]  /*0430*/  SHF.L.U32 R66, R242, 0x5, RZ ;  /* 0x00000005f2427819 */ /* 0x000fc400000006ff */
[----:B------:R-:W-:Y:S01]  /*0440*/  LEA R52, P1, R242, R104, 0x6 ;  /* 0x00000068f2347211 */ /* 0x000fe200078230ff */
[----:B------:R-:W-:Y:S01]  /*0450*/  IMAD.SHL.U32 R80, R170, 0x20, RZ ;  /* 0x00000020aa507824 */ /* 0x000fe200078e00ff */
[C---:B------:R-:W-:Y:S02]  /*0460*/  LOP3.LUT R174, R155.reuse, 0x78, RZ, 0xfc, !PT ;  /* 0x000000789bae7812 */ /* 0x040fe400078efcff */
[C---:B------:R-:W-:Y:S01]  /*0470*/  LOP3.LUT R7, R155.reuse, 0x14, RZ, 0xfc, !PT ;  /* 0x000000149b077812 */ /* 0x040fe200078efcff */
[----:B0-----:R-:W0:Y:S01]  /*0480*/  LDC.64 R34, c[0x0][0x218] ;  /* 0x00008600ff227b82 */ /* 0x001e220000000a00 */
[----:B------:R-:W-:Y:S02]  /*0490*/  LOP3.LUT R152, R155, 0x24, RZ, 0xfc, !PT ;  /* 0x000000249b987812 */ /* 0x000fe400078efcff */
[-C--:B------:R-:W-:Y:S01]  /*04a0*/  LEA.HI.X R47, R26, R105.reuse, RZ, 0x1, P5 ;  /* 0x000000691a2f7211 */ /* 0x080fe200028f0cff */
[----:B------:R-:W-:Y:S01]  /*04b0*/  IMAD.SHL.U32 R14, R7, 0x20, RZ ;  /* 0x00000020070e7824 */ /* 0x000fe200078e00ff */
[-C--:B------:R-:W-:Y:S01]  /*04c0*/  LEA.HI.X R49, R30, R105.reuse, RZ, 0x1, P6 ;  /* 0x000000691e317211 */ /* 0x080fe200030f0cff */
[----:B------:R-:W-:Y:S01]  /*04d0*/  IMAD.SHL.U32 R28, R152, 0x20, RZ ;  /* 0x00000020981c7824 */ /* 0x000fe200078e00ff */
[----:B------:R-:W-:-:S02]  /*04e0*/  LEA.HI.X R51, R32, R105, RZ, 0x1, P0 ;  /* 0x0000006920337211 */ /* 0x000fc400000f0cff */
[C---:B------:R-:W-:Y:S02]  /*04f0*/  SHF.L.U32 R74, R162.reuse, 0x5, RZ ;  /* 0x00000005a24a7819 */ /* 0x040fe400000006ff */
[-C--:B------:R-:W-:Y:S02]  /*0500*/  LEA R60, P5, R162, R104.reuse, 0x6 ;  /* 0x00000068a23c7211 */ /* 0x080fe400078a30ff */
[-C--:B------:R-:W-:Y:S02]  /*0510*/  LEA R62, P6, R158, R104.reuse, 0x6 ;  /* 0x000000689e3e7211 */ /* 0x080fe400078c30ff */
[----:B------:R-:W-:Y:S02]  /*0520*/  LEA R64, P0, R154, R104, 0x6 ;  /* 0x000000689a407211 */ /* 0x000fe400078030ff */
[C---:B------:R-:W-:Y:S02]  /*0530*/  LOP3.LUT R5, R155.reuse, 0x1c, RZ, 0xfc, !PT ;  /* 0x0000001c9b057812 */ /* 0x040fe400078efcff */
[----:B------:R-:W-:-:S02]  /*0540*/  LOP3.LUT R248, R155, 0x2c, RZ, 0xfc, !PT ;  /* 0x0000002c9bf87812 */ /* 0x000fc400078efcff */
[----:B------:R-:W-:Y:S02]  /*0550*/  LEA.HI.X R53, R66, R105, RZ, 0x1, P1 ;  /* 0x0000006942357211 */ /* 0x000fe400008f0cff */
[C---:B------:R-:W-:Y:S01]  /*0560*/  LOP3.LUT R244, R155.reuse, 0x34, RZ, 0xfc, !PT ;  /* 0x000000349bf47812 */ /* 0x040fe200078efcff */
[----:B------:R-:W-:Y:S01]  /*0570*/  IMAD.SHL.U32 R36, R248, 0x20, RZ ;  /* 0x00000020f8247824 */ /* 0x000fe200078e00ff */
[-C--:B------:R-:W-:Y:S02]  /*0580*/  LEA R66, P1, R170, R104.reuse, 0x6 ;  /* 0x00000068aa427211 */ /* 0x080fe400078230ff */
[----:B------:R-:W-:Y:S01]  /*0590*/  SHF.L.U32 R100, R174, 0x5, RZ ;  /* 0x00000005ae647819 */ /* 0x000fe200000006ff */
[----:B------:R-:W-:Y:S01]  /*05a0*/  IMAD.SHL.U32 R38, R244, 0x20, RZ ;  /* 0x00000020f4267824 */ /* 0x000fe200078e00ff */
[----:B------:R-:W-:Y:S02]  /*05b0*/  LEA R82, P2, R174, R104, 0x6 ;  /* 0x00000068ae527211 */ /* 0x000fe400078430ff */
[----:B------:R-:W-:-:S02]  /*05c0*/  LOP3.LUT R160, R155, 0x5c, RZ, 0xfc, !PT ;  /* 0x0000005c9ba07812 */ /* 0x000fc400078efcff */
[-C--:B------:R-:W-:Y:S02]  /*05d0*/  LEA.HI.X R61, R74, R105.reuse, RZ, 0x1, P5 ;  /* 0x000000694a3d7211 */ /* 0x080fe400028f0cff */
[-C--:B------:R-:W-:Y:S01]  /*05e0*/  LEA.HI.X R63, R76, R105.reuse, RZ, 0x1, P6 ;  /* 0x000000694c3f7211 */ /* 0x080fe200030f0cff */
[----:B------:R-:W-:Y:S01]  /*05f0*/  IMAD.WIDE.U32 R46, R176, 0x2, R46 ;  /* 0x00000002b02e7825 */ /* 0x000fe200078e002e */
[----:B------:R-:W-:Y:S02]  /*0600*/  LEA.HI.X R65, R78, R105, RZ, 0x1, P0 ;  /* 0x000000694e417211 */ /* 0x000fe400000f0cff */
[----:B------:R-:W-:Y:S02]  /*0610*/  SHF.L.U32 R24, R5, 0x5, RZ ;  /* 0x0000000505187819 */ /* 0x000fe400000006ff */
[----:B------:R-:W-:Y:S01]  /*0620*/  LOP3.LUT R164, R155, 0x54, RZ, 0xfc, !PT ;  /* 0x000000549ba47812 */ /* 0x000fe200078efcff */
[----:B------:R-:W-:Y:S01]  /*0630*/  IMAD.WIDE.U32 R50, R176, 0x2, R50 ;  /* 0x00000002b0327825 */ /* 0x000fe200078e0032 */
[----:B------:R-:W-:-:S02]  /*0640*/  LEA R72, P5, R7, R104, 0x6 ;  /* 0x0000006807487211 */ /* 0x000fc400078a30ff */
[-C--:B------:R-:W-:Y:S01]  /*0650*/  LEA R74, P6, R5, R104.reuse, 0x6 ;  /* 0x00000068054a7211 */ /* 0x080fe200078c30ff */
[----:B------:R-:W-:Y:S01]  /*0660*/  IMAD.SHL.U32 R92, R160, 0x20, RZ ;  /* 0x00000020a05c7824 */ /* 0x000fe200078e00ff */
[-C--:B------:R-:W-:Y:S02]  /*0670*/  LEA R76, P0, R152, R104.reuse, 0x6 ;  /* 0x00000068984c7211 */ /* 0x080fe400078030ff */
[-C--:B------:R-:W-:Y:S02]  /*0680*/  LEA.HI.X R67, R80, R105.reuse, RZ, 0x1, P1 ;  /* 0x0000006950437211 */ /* 0x080fe400008f0cff */
[----:B------:R-:W-:Y:S02]  /*0690*/  LEA R78, P1, R248, R104, 0x6 ;  /* 0x00000068f84e7211 */ /* 0x000fe400078230ff */
[----:B------:R-:W-:Y:S02]  /*06a0*/  LEA.HI.X R83, R100, R105, RZ, 0x1, P2 ;  /* 0x0000006964537211 */ /* 0x000fe400010f0cff */
[----:B------:R-:W-:-:S02]  /*06b0*/  LOP3.LUT R232, R155, 0x4c, RZ, 0xfc, !PT ;  /* 0x0000004c9be87812 */ /* 0x000fc400078efcff */
[-C--:B------:R-:W-:Y:S01]  /*06c0*/  LEA R80, P2, R244, R104.reuse, 0x6 ;  /* 0x00000068f4507211 */ /* 0x080fe200078430ff */
[----:B------:R-:W-:Y:S01]  /*06d0*/  IMAD.WIDE.U32 R54, R176, 0x2, R56 ;  /* 0x00000002b0367825 */ /* 0x000fe200078e0038 */
[C---:B------:R-:W-:Y:S02]  /*06e0*/  LOP3.LUT R240, R155.reuse, 0x3c, RZ, 0xfc, !PT ;  /* 0x0000003c9bf07812 */ /* 0x040fe400078efcff */
[-C--:B------:R-:W-:Y:S02]  /*06f0*/  LEA.HI.X R73, R14, R105.reuse, RZ, 0x1, P5 ;  /* 0x000000690e497211 */ /* 0x080fe400028f0cff */
[-C--:B------:R-:W-:Y:S02]  /*0700*/  LEA.HI.X R75, R24, R105.reuse, RZ, 0x1, P6 ;  /* 0x00000069184b7211 */ /* 0x080fe400030f0cff */
[-C--:B------:R-:W-:Y:S01]  /*0710*/  LEA.HI.X R77, R28, R105.reuse, RZ, 0x1, P0 ;  /* 0x000000691c4d7211 */ /* 0x080fe200000f0cff */
[----:B------:R-:W-:Y:S01]  /*0720*/  IMAD.WIDE.U32 R56, R176, 0x2, R58 ;  /* 0x00000002b0387825 */ /* 0x000fe200078e003a */
[C---:B------:R-:W-:Y:S01]  /*0730*/  SHF.L.U32 R90, R164.reuse, 0x5, RZ ;  /* 0x00000005a45a7819 */ /* 0x040fe200000006ff */
[----:B------:R-:W3:Y:S01]  /*0740*/  LDG.E.U16 R41, desc[UR18][R54.64] ;  /* 0x0000001236297981 */ /* 0x000ee2000c1e1500 */
[-C--:B------:R-:W-:Y:S01]  /*0750*/  LEA R12, P6, R164, R104.reuse, 0x6 ;  /* 0x00000068a40c7211 */ /* 0x080fe200078c30ff */
[----:B------:R-:W-:Y:S01]  /*0760*/  IMAD.WIDE.U32 R44, R176, 0x2, R44 ;  /* 0x00000002b02c7825 */ /* 0x000fe200078e002c */
[-C--:B------:R-:W-:Y:S01]  /*0770*/  LEA R28, P0, R160, R104.reuse, 0x6 ;  /* 0x00000068a01c7211 */ /* 0x080fe200078030ff */
[----:B------:R-:W3:Y:S01]  /*0780*/  LDG.E.U16 R42, desc[UR18][R56.64] ;  /* 0x00000012382a7981 */ /* 0x000ee2000c1e1500 */
[-C--:B------:R-:W-:Y:S01]  /*0790*/  LEA.HI.X R79, R36, R105.reuse, RZ, 0x1, P1 ;  /* 0x00000069244f7211 */ /* 0x080fe200008f0cff */
[----:B------:R-:W-:Y:S01]  /*07a0*/  IMAD.WIDE.U32 R58, R176, 0x2, R60 ;  /* 0x00000002b03a7825 */ /* 0x000fe200078e003c */
[C---:B------:R-:W-:Y:S01]  /*07b0*/  LOP3.LUT R236, R155.reuse, 0x44, RZ, 0xfc, !PT ;  /* 0x000000449bec7812 */ /* 0x040fe200078efcff */
[----:B------:R1:W5:Y:S01]  /*07c0*/  LDG.E.U16 R36, desc[UR18][R46.64] ;  /* 0x000000122e247981 */ /* 0x000362000c1e1500 */
[C---:B------:R-:W-:Y:S01]  /*07d0*/  LOP3.LUT R172, R155.reuse, 0x74, RZ, 0xfc, !PT ;  /* 0x000000749bac7812 */ /* 0x040fe200078efcff */
[----:B------:R-:W-:Y:S01]  /*07e0*/  IMAD.SHL.U32 R88, R232, 0x20, RZ ;  /* 0x00000020e8587824 */ /* 0x000fe200078e00ff */
[-C--:B------:R-:W-:Y:S01]  /*07f0*/  LEA.HI.X R81, R38, R105.reuse, RZ, 0x1, P2 ;  /* 0x0000006926517211 */ /* 0x080fe200010f0cff */
[----:B------:R-:W-:Y:S01]  /*0800*/  IMAD.WIDE.U32 R60, R176, 0x2, R62 ;  /* 0x00000002b03c7825 */ /* 0x000fe200078e003e */
[C---:B------:R-:W-:Y:S01]  /*0810*/  SHF.L.U32 R84, R240.reuse, 0x5, RZ ;  /* 0x00000005f0547819 */ /* 0x040fe200000006ff */
[----:B------:R0:W3:Y:S01]  /*0820*/  LDG.E.U16 R38, desc[UR18][R50.64] ;  /* 0x0000001232267981 */ /* 0x0000e2000c1e1500 */
[-C--:B------:R-:W-:Y:S01]  /*0830*/  LEA R32, P3, R240, R104.reuse, 0x6 ;  /* 0x00000068f0207211 */ /* 0x080fe200078630ff */
[----:B------:R-:W-:Y:S01]  /*0840*/  IMAD.WIDE.U32 R48, R176, 0x2, R48 ;  /* 0x00000002b0307825 */ /* 0x000fe200078e0030 */
[-C--:B------:R-:W-:Y:S01]  /*0850*/  LEA R30, P5, R232, R104.reuse, 0x6 ;  /* 0x00000068e81e7211 */ /* 0x080fe200078a30ff */
[----:B------:R-:W5:Y:S01]  /*0860*/  LDG.E.U16 R21, desc[UR18][R44.64] ;  /* 0x000000122c157981 */ /* 0x000f62000c1e1500 */
[-C--:B------:R-:W-:Y:S01]  /*0870*/  LEA.HI.X R13, R90, R105.reuse, RZ, 0x1, P6 ;  /* 0x000000695a0d7211 */ /* 0x080fe200030f0cff */
[----:B-1----:R-:W-:Y:S01]  /*0880*/  IMAD.WIDE.U32 R46, R176, 0x2, R68 ;  /* 0x00000002b02e7825 */ /* 0x002fe200078e0044 */
[-C--:B------:R-:W-:Y:S01]  /*0890*/  LEA.HI.X R29, R92, R105.reuse, RZ, 0x1, P0 ;  /* 0x000000695c1d7211 */ /* 0x080fe200000f0cff */
[----:B------:R-:W3:Y:S01]  /*08a0*/  LDG.E.U16 R37, desc[UR18][R48.64] ;  /* 0x0000001230257981 */ /* 0x000ee2000c1e1500 */
[C---:B------:R-:W-:Y:S01]  /*08b0*/  LOP3.LUT R168, R155.reuse, 0x6c, RZ, 0xfc, !PT ;  /* 0x0000006c9ba87812 */ /* 0x040fe200078efcff */
[----:B0-----:R-:W-:Y:S01]  /*08c0*/  IMAD.WIDE.U32 R50, R176, 0x2, R72 ;  /* 0x00000002b0327825 */ /* 0x001fe200078e0048 */
[----:B------:R-:W-:Y:S01]  /*08d0*/  LOP3.LUT R156, R155, 0x64, RZ, 0xfc, !PT ;  /* 0x000000649b9c7812 */ /* 0x000fe200078efcff */
[----:B------:R-:W3:Y:S01]  /*08e0*/  LDG.E.U16 R43, desc[UR18][R58.64] ;  /* 0x000000123a2b7981 */ /* 0x000ee2000c1e1500 */
[-C--:B------:R-:W-:Y:S01]  /*08f0*/  LEA.HI.X R33, R84, R105.reuse, RZ, 0x1, P3 ;  /* 0x0000006954217211 */ /* 0x080fe200018f0cff */
[----:B------:R-:W-:Y:S01]  /*0900*/  IMAD.WIDE.U32 R52, R176, 0x2, R52 ;  /* 0x00000002b0347825 */ /* 0x000fe200078e0034 */
[-C--:B------:R-:W-:Y:S01]  /*0910*/  LEA R26, P4, R236, R104.reuse, 0x6 ;  /* 0x00000068ec1a7211 */ /* 0x080fe200078830ff */
[----:B------:R-:W3:Y:S01]  /*0920*/  LDG.E.U16 R44, desc[UR18][R60.64] ;  /* 0x000000123c2c7981 */ /* 0x000ee2000c1e1500 */
[----:B------:R-:W-:Y:S01]  /*0930*/  LEA R14, P3, R172, R104, 0x6 ;  /* 0x00000068ac0e7211 */ /* 0x000fe200078630ff */
[----:B------:R-:W-:Y:S01]  /*0940*/  IMAD.SHL.U32 R86, R236, 0x20, RZ ;  /* 0x00000020ec567824 */ /* 0x000fe200078e00ff */
[----:B------:R-:W-:Y:S01]  /*0950*/  LEA.HI.X R31, R88, R105, RZ, 0x1, P5 ;  /* 0x00000069581f7211 */ /* 0x000fe200028f0cff */
[----:B------:R-:W-:Y:S01]  /*0960*/  IMAD.SHL.U32 R98, R172, 0x20, RZ ;  /* 0x00000020ac627824 */ /* 0x000fe200078e00ff */
[----:B------:R0:W3:Y:S01]  /*0970*/  LDG.E.U16 R45, desc[UR18][R46.64] ;  /* 0x000000122e2d7981 */ /* 0x0000e2000c1e1500 */
[----:B------:R-:W-:Y:S01]  /*0980*/  IMAD.WIDE.U32 R54, R176, 0x2, R76 ;  /* 0x00000002b0367825 */ /* 0x000fe200078e004c */
[----:B------:R-:W-:-:S02]  /*0990*/  SHF.L.U32 R96, R168, 0x5, RZ ;  /* 0x00000005a8607819 */ /* 0x000fc400000006ff */
[----:B------:R-:W-:Y:S01]  /*09a0*/  LEA R2, P2, R168, R104, 0x6 ;  /* 0x00000068a8027211 */ /* 0x000fe200078430ff */
[----:B------:R1:W3:Y:S01]  /*09b0*/  LDG.E.U16 R60, desc[UR18][R50.64] ;  /* 0x00000012323c7981 */ /* 0x0002e2000c1e1500 */
[C---:B------:R-:W-:Y:S01]  /*09c0*/  IMAD.WIDE.U32 R28, R176.reuse, 0x2, R28 ;  /* 0x00000002b01c7825 */ /* 0x040fe200078e001c */
[----:B------:R-:W-:Y:S02]  /*09d0*/  LOP3.LUT R155, R155, 0x7c, RZ, 0xfc, !PT ;  /* 0x0000007c9b9b7812 */ /* 0x000fe400078efcff */
[----:B------:R1:W3:Y:S01]  /*09e0*/  LDG.E.U16 R39, desc[UR18][R52.64] ;  /* 0x0000001234277981 */ /* 0x0002e2000c1e1500 */
[----:B0-----:R-:W-:Y:S01]  /*09f0*/  IMAD.WIDE.U32 R46, R176, 0x2, R12 ;  /* 0x00000002b02e7825 */ /* 0x001fe200078e000c */
[----:B------:R-:W-:Y:S02]  /*0a00*/  SHF.L.U32 R12, R20, 0x3, RZ ;  /* 0x00000003140c7819 */ /* 0x000fe400000006ff */
[-C--:B------:R-:W-:Y:S01]  /*0a10*/  LEA.HI.X R27, R86, R105.reuse, RZ, 0x1, P4 ;  /* 0x00000069561b7211 */ /* 0x080fe200020f0cff */
[----:B------:R-:W-:Y:S01]  /*0a20*/  IMAD.WIDE.U32 R48, R176, 0x2, R70 ;  /* 0x00000002b0307825 */ /* 0x000fe200078e0046 */
[----:B-1----:R-:W-:Y:S01]  /*0a30*/  LEA R50, P0, R20, R34, 0x4 ;  /* 0x0000002214327211 */ /* 0x002fe200078020ff */
[----:B------:R-:W3:Y:S01]  /*0a40*/  LDG.E.U16 R54, desc[UR18][R54.64] ;  /* 0x0000001236367981 */ /* 0x000ee2000c1e1500 */
[-C--:B------:R-:W-:Y:S01]  /*0a50*/  LEA.HI.X R15, R98, R105.reuse, RZ, 0x1, P3 ;  /* 0x00000069620f7211 */ /* 0x080fe200018f0cff */
[C---:B------:R-:W-:Y:S01]  /*0a60*/  IMAD.SHL.U32 R94, R156.reuse, 0x20, RZ ;  /* 0x000000209c5e7824 */ /* 0x040fe200078e00ff */
[-C--:B------:R-:W-:Y:S01]  /*0a70*/  LEA R18, P1, R156, R104.reuse, 0x6 ;  /* 0x000000689c127211 */ /* 0x080fe200078230ff */
[----:B------:R-:W-:Y:S01]  /*0a80*/  IMAD.WIDE.U32 R52, R176, 0x2, R74 ;  /* 0x00000002b0347825 */ /* 0x000fe200078e004a */
[----:B------:R-:W-:Y:S01]  /*0a90*/  LEA.HI.X R3, R96, R105, RZ, 0x1, P2 ;  /* 0x0000006960037211 */ /* 0x000fe200010f0cff */
[----:B------:R-:W3:Y:S01]  /*0aa0*/  LDG.E.U16 R68, desc[UR18][R48.64] ;  /* 0x0000001230447981 */ /* 0x000ee2000c1e1500 */
[----:B------:R-:W-:Y:S01]  /*0ab0*/  LEA.HI.X R51, R12, R35, RZ, 0x1, P0 ;  /* 0x000000230c337211 */ /* 0x000fe200000f0cff */
[----:B------:R-:W-:Y:S01]  /*0ac0*/  IMAD.WIDE.U32 R30, R176, 0x2, R30 ;  /* 0x00000002b01e7825 */ /* 0x000fe200078e001e */
[----:B------:R-:W-:Y:S01]  /*0ad0*/  LEA R24, P4, R155, R104, 0x6 ;  /* 0x000000689b187211 */ /* 0x000fe200078830ff */
[----:B------:R0:W3:Y:S01]  /*0ae0*/  LDG.E.U16 R55, desc[UR18][R28.64] ;  /* 0x000000121c377981 */ /* 0x0000e2000c1e1500 */
[----:B------:R-:W-:Y:S01]  /*0af0*/  LEA.HI.X R19, R94, R105, RZ, 0x1, P1 ;  /* 0x000000695e137211 */ /* 0x000fe200008f0cff */
[----:B------:R-:W-:-:S02]  /*0b00*/  IMAD.SHL.U32 R13, R11, 0x100, RZ ;  /* 0x000001000b0d7824 */ /* 0x000fc400078e00ff */
[C---:B------:R-:W-:Y:S01]  /*0b10*/  IMAD.WIDE.U32 R62, R176.reuse, 0x2, R64 ;  /* 0x00000002b03e7825 */ /* 0x040fe200078e0040 */
[----:B------:R-:W3:Y:S03]  /*0b20*/  LDG.E.U16 R52, desc[UR18][R52.64] ;  /* 0x0000001234347981 */ /* 0x000ee6000c1e1500 */
[----:B------:R-:W-:Y:S01]  /*0b30*/  IMAD.SHL.U32 R102, R155, 0x20, RZ ;  /* 0x000000209b667824 */ /* 0x000fe200078e00ff */
[----:B------:R-:W-:Y:S01]  /*0b40*/  SHF.L.U32 R23, R9, 0x8, RZ ;  /* 0x0000000809177819 */ /* 0x000fe200000006ff */
[----:B------:R-:W-:Y:S01]  /*0b50*/  IMAD.WIDE.U32 R56, R176, 0x2, R78 ;  /* 0x00000002b0387825 */ /* 0x000fe200078e004e */
[----:B0-----:R-:W-:Y:S01]  /*0b60*/  LEA R28, P0, R11, R34, 0x9 ;  /* 0x000000220b1c7211 */ /* 0x001fe200078048ff */
[----:B------:R-:W3:Y:S01]  /*0b70*/  LDG.E.U16 R63, desc[UR18][R62.64] ;  /* 0x000000123e3f7981 */ /* 0x000ee2000c1e1500 */
[----:B------:R-:W-:Y:S01]  /*0b80*/  LEA.HI.X R25, R102, R105, RZ, 0x1, P4 ;  /* 0x0000006966197211 */ /* 0x000fe200020f0cff */
[C---:B------:R-:W-:Y:S01]  /*0b90*/  IMAD.WIDE.U32 R32, R176.reuse, 0x2, R32 ;  /* 0x00000002b0207825 */ /* 0x040fe200078e0020 */
[----:B------:R-:W-:Y:S01]  /*0ba0*/  LEA.HI.X R29, R13, R35, RZ, 0x1, P0 ;  /* 0x000000230d1d7211 */ /* 0x000fe200000f0cff */
[----:B------:R0:W3:Y:S02]  /*0bb0*/  LDG.E.U16 R53, desc[UR18][R30.64] ;  /* 0x000000121e357981 */ /* 0x0000e4000c1e1500 */
[----:B------:R-:W-:-:S02]  /*0bc0*/  IMAD.WIDE.U32 R26, R176, 0x2, R26 ;  /* 0x00000002b01a7825 */ /* 0x000fc400078e001a */
[----:B------:R-:W3:Y:S02]  /*0bd0*/  LDG.E.U16 R56, desc[UR18][R56.64] ;  /* 0x0000001238387981 */ /* 0x000ee4000c1e1500 */
[C---:B------:R-:W-:Y:S02]  /*0be0*/  IMAD.WIDE.U32 R48, R176.reuse, 0x2, R14 ;  /* 0x00000002b0307825 */ /* 0x040fe400078e000e */
[----:B------:R1:W3:Y:S02]  /*0bf0*/  LDG.E.U16 R61, desc[UR18][R32.64] ;  /* 0x00000012203d7981 */ /* 0x0002e4000c1e1500 */
[----:B------:R-:W-:Y:S01]  /*0c00*/  IMAD.WIDE.U32 R2, R176, 0x2, R2 ;  /* 0x00000002b0027825 */ /* 0x000fe200078e0002 */
[C---:B0-----:R-:W-:Y:S01]  /*0c10*/  LEA R30, P1, R10.reuse, R34, 0x9 ;  /* 0x000000220a1e7211 */ /* 0x041fe200078248ff */
[----:B------:R0:W3:Y:S02]  /*0c20*/  LDG.E.U16 R62, desc[UR18][R26.64] ;  /* 0x000000121a3e7981 */ /* 0x0000e4000c1e1500 */
[----:B------:R-:W-:-:S02]  /*0c30*/  IMAD.SHL.U32 R15, R10, 0x100, RZ ;  /* 0x000001000a0f7824 */ /* 0x000fc400078e00ff */
[C---:B------:R-:W-:Y:S01]  /*0c40*/  IMAD.WIDE.U32 R64, R176.reuse, 0x2, R66 ;  /* 0x00000002b0407825 */ /* 0x040fe200078e0042 */
[----:B------:R0:W3:Y:S01]  /*0c50*/  LDG.E.U16 R57, desc[UR18][R2.64] ;  /* 0x0000001202397981 */ /* 0x0000e2000c1e1500 */
[----:B-1----:R-:W-:Y:S02]  /*0c60*/  LEA R32, P0, R9, R34, 0x9 ;  /* 0x0000002209207211 */ /* 0x002fe400078048ff */
[C---:B------:R-:W-:Y:S01]  /*0c70*/  IMAD.WIDE.U32 R66, R176.reuse, 0x2, R82 ;  /* 0x00000002b0427825 */ /* 0x040fe200078e0052 */
[----:B------:R-:W-:Y:S01]  /*0c80*/  LEA.HI.X R31, R15, R35, RZ, 0x1, P1 ;  /* 0x000000230f1f7211 */ /* 0x000fe200008f0cff */
[----:B------:R-:W3:Y:S02]  /*0c90*/  LDG.E.U16 R64, desc[UR18][R64.64] ;  /* 0x0000001240407981 */ /* 0x000ee4000c1e1500 */
[C---:B------:R-:W-:Y:S02]  /*0ca0*/  IMAD.WIDE.U32 R58, R176.reuse, 0x2, R80 ;  /* 0x00000002b03a7825 */ /* 0x040fe400078e0050 */
[----:B------:R-:W3:Y:S02]  /*0cb0*/  LDG.E.U16 R48, desc[UR18][R48.64] ;  /* 0x0000001230307981 */ /* 0x000ee4000c1e1500 */
[----:B------:R-:W-:-:S02]  /*0cc0*/  IMAD.WIDE.U32 R18, R176, 0x2, R18 ;  /* 0x00000002b0127825 */ /* 0x000fc400078e0012 */
[----:B------:R-:W3:Y:S02]  /*0cd0*/  LDG.E.U16 R46, desc[UR18][R46.64] ;  /* 0x000000122e2e7981 */ /* 0x000ee4000c1e1500 */
[C---:B0-----:R-:W-:Y:S01]  /*0ce0*/  IMAD.WIDE.U32 R26, R176.reuse, 0x2, R50 ;  /* 0x00000002b01a7825 */ /* 0x041fe200078e0032 */
[----:B------:R-:W-:Y:S01]  /*0cf0*/  LEA.HI.X R33, R23, R35, RZ, 0x1, P0 ;  /* 0x0000002317217211 */ /* 0x000fe200000f0cff */
[----:B------:R-:W3:Y:S02]  /*0d00*/  LDG.E.U16 R66, desc[UR18][R66.64] ;  /* 0x0000001242427981 */ /* 0x000ee4000c1e1500 */
[C---:B------:R-:W-:Y:S02]  /*0d10*/  IMAD.WIDE.U32 R2, R176.reuse, 0x2, R28 ;  /* 0x00000002b0027825 */ /* 0x040fe400078e001c */
[----:B------:R-:W3:Y:S02]  /*0d20*/  LDG.E.U16 R58, desc[UR18][R58.64] ;  /* 0x000000123a3a7981 */ /* 0x000ee4000c1e1500 */
[----:B------:R-:W-:-:S02]  /*0d30*/  IMAD.WIDE.U32 R24, R176, 0x2, R24 ;  /* 0x00000002b0187825 */ /* 0x000fc400078e0018 */
[----:B------:R0:W3:Y:S02]  /*0d40*/  LDG.E.U16 R14, desc[UR18][R18.64] ;  /* 0x00000012120e7981 */ /* 0x0000e4000c1e1500 */
[----:B------:R-:W-:Y:S02]  /*0d50*/  IMAD.SHL.U32 R153, R8, 0x100, RZ ;  /* 0x0000010008997824 */ /* 0x000fe400078e00ff */
[----:B------:R-:W3:Y:S01]  /*0d60*/  LDG.E.U16 R49, desc[UR18][R26.64] ;  /* 0x000000121a317981 */ /* 0x000ee2000c1e1500 */
[----:B------:R-:W-:-:S03]  /*0d70*/  IMAD.SHL.U32 R157, R7, 0x100, RZ ;  /* 0x00000100079d7824 */ /* 0x000fc600078e00ff */
[----:B------:R-:W3:Y:S01]  /*0d80*/  LDG.E.U16 R50, desc[UR18][R26.64+0x40] ;  /* 0x000040121a327981 */ /* 0x000ee2000c1e1500 */
[----:B0-----:R-:W-:-:S03]  /*0d90*/  IMAD.WIDE.U32 R18, R176, 0x2, R30 ;  /* 0x00000002b0127825 */ /* 0x001fc600078e001e */
[----:B------:R-:W3:Y:S04]  /*0da0*/  LDG.E.U16 R51, desc[UR18][R26.64+0x80] ;  /* 0x000080121a337981 */ /* 0x000ee8000c1e1500 */
[----:B------:R-:W3:Y:S04]  /*0db0*/  LDG.E.U16 R59, desc[UR18][R26.64+0xc0] ;  /* 0x0000c0121a3b7981 */ /* 0x000ee8000c1e1500 */
[----:B------:R-:W3:Y:S04]  /*0dc0*/  LDG.E.U16 R65, desc[UR18][R26.64+0x100] ;  /* 0x000100121a417981 */ /* 0x000ee8000c1e1500 */
[----:B------:R-:W3:Y:S04]  /*0dd0*/  LDG.E.U16 R67, desc[UR18][R26.64+0x140] ;  /* 0x000140121a437981 */ /* 0x000ee8000c1e1500 */
[----:B------:R-:W3:Y:S04]  /*0de0*/  LDG.E.U16 R69, desc[UR18][R26.64+0x180] ;  /* 0x000180121a457981 */ /* 0x000ee8000c1e1500 */
[----:B------:R0:W3:Y:S04]  /*0df0*/  LDG.E.U16 R28, desc[UR18][R26.64+0x1c0] ;  /* 0x0001c0121a1c7981 */ /* 0x0000e8000c1e1500 */
[----:B------:R-:W3:Y:S04]  /*0e00*/  LDG.E.U16 R29, desc[UR18][R2.64] ;  /* 0x00000012021d7981 */ /* 0x000ee8000c1e1500 */
[----:B------:R-:W3:Y:S01]  /*0e10*/  LDG.E.U16 R30, desc[UR18][R2.64+0x40] ;  /* 0x00004012021e7981 */ /* 0x000ee2000c1e1500 */
[----:B0-----:R-:W-:-:S03]  /*0e20*/  LEA R26, P0, R8, R34, 0x9 ;  /* 0x00000022081a7211 */ /* 0x001fc600078048ff */
[----:B------:R-:W3:Y:S04]  /*0e30*/  LDG.E.U16 R31, desc[UR18][R2.64+0x80] ;  /* 0x00008012021f7981 */ /* 0x000ee8000c1e1500 */
[----:B------:R-:W3:Y:S04]  /*0e40*/  LDG.E.U16 R70, desc[UR18][R2.64+0xc0] ;  /* 0x0000c01202467981 */ /* 0x000ee8000c1e1500 */
[----:B------:R-:W3:Y:S04]  /*0e50*/  LDG.E.U16 R71, desc[UR18][R2.64+0x100] ;  /* 0x0001001202477981 */ /* 0x000ee8000c1e1500 */
[----:B------:R-:W3:Y:S04]  /*0e60*/  LDG.E.U16 R72, desc[UR18][R2.64+0x140] ;  /* 0x0001401202487981 */ /* 0x000ee8000c1e1500 */
[----:B------:R-:W3:Y:S04]  /*0e70*/  LDG.E.U16 R73, desc[UR18][R2.64+0x180] ;  /* 0x0001801202497981 */ /* 0x000ee8000c1e1500 */
[----:B------:R0:W3:Y:S01]  /*0e80*/  LDG.E.U16 R74, desc[UR18][R2.64+0x1c0] ;  /* 0x0001c012024a7981 */ /* 0x0000e2000c1e1500 */
[----:B------:R-:W-:-:S03]  /*0e90*/  LEA.HI.X R27, R153, R35, RZ, 0x1, P0 ;  /* 0x00000023991b7211 */ /* 0x000fc600000f0cff */
[----:B------:R1:W3:Y:S01]  /*0ea0*/  LDG.E.U16 R47, desc[UR18][R24.64] ;  /* 0x00000012182f7981 */ /* 0x0002e2000c1e1500 */
[----:B------:R-:W-:Y:S01]  /*0eb0*/  SHF.L.U32 R159, R6, 0x8, RZ ;  /* 0x00000008069f7819 */ /* 0x000fe200000006ff */
[----:B------:R-:W-:Y:S02]  /*0ec0*/  IMAD.SHL.U32 R169, R5, 0x100, RZ ;  /* 0x0000010005a97824 */ /* 0x000fe400078e00ff */
[----:B------:R-:W3:Y:S01]  /*0ed0*/  LDG.E.U16 R75, desc[UR18][R18.64+0x80] ;  /* 0x00008012124b7981 */ /* 0x000ee2000c1e1500 */
[----:B0-----:R-:W-:-:S03]  /*0ee0*/  LEA R2, P1, R7, R34, 0x9 ;  /* 0x0000002207027211 */ /* 0x001fc600078248ff */
[----:B------:R-:W3:Y:S01]  /*0ef0*/  LDG.E.U16 R76, desc[UR18][R18.64+0xc0] ;  /* 0x0000c012124c7981 */ /* 0x000ee2000c1e1500 */
[C---:B-1----:R-:W-:Y:S01]  /*0f00*/  IMAD.WIDE.U32 R24, R176.reuse, 0x2, R32 ;  /* 0x00000002b0187825 */ /* 0x042fe200078e0020 */
[----:B------:R-:W-:Y:S02]  /*0f10*/  LEA.HI.X R3, R157, R35, RZ, 0x1, P1 ;  /* 0x000000239d037211 */ /* 0x000fe400008f0cff */
[----:B------:R-:W3:Y:S04]  /*0f20*/  LDG.E.U16 R32, desc[UR18][R18.64] ;  /* 0x0000001212207981 */ /* 0x000ee8000c1e1500 */
[----:B------:R-:W3:Y:S04]  /*0f30*/  LDG.E.U16 R33, desc[UR18][R18.64+0x40] ;  /* 0x0000401212217981 */ /* 0x000ee8000c1e1500 */
[----:B------:R-:W3:Y:S04]  /*0f40*/  LDG.E.U16 R77, desc[UR18][R18.64+0x100] ;  /* 0x00010012124d7981 */ /* 0x000ee8000c1e1500 */
[----:B------:R-:W3:Y:S04]  /*0f50*/  LDG.E.U16 R78, desc[UR18][R18.64+0x140] ;  /* 0x00014012124e7981 */ /* 0x000ee8000c1e1500 */
[----:B------:R-:W3:Y:S04]  /*0f60*/  LDG.E.U16 R79, desc[UR18][R18.64+0x180] ;  /* 0x00018012124f7981 */ /* 0x000ee8000c1e1500 */
[----:B------:R0:W3:Y:S01]  /*0f70*/  LDG.E.U16 R80, desc[UR18][R18.64+0x1c0] ;  /* 0x0001c01212507981 */ /* 0x0000e2000c1e1500 */
[----:B------:R-:W-:-:S03]  /*0f80*/  IMAD.WIDE.U32 R26, R176, 0x2, R26 ;  /* 0x00000002b01a7825 */ /* 0x000fc600078e001a */
[----:B------:R-:W3:Y:S01]  /*0f90*/  LDG.E.U16 R81, desc[UR18][R24.64] ;  /* 0x0000001218517981 */ /* 0x000ee2000c1e1500 */
[----:B------:R-:W-:-:S03]  /*0fa0*/  IMAD.WIDE.U32 R2, R176, 0x2, R2 ;  /* 0x00000002b0027825 */ /* 0x000fc600078e0002 */
[----:B------:R-:W3:Y:S01]  /*0fb0*/  LDG.E.U16 R82, desc[UR18][R24.64+0x40] ;  /* 0x0000401218527981 */ /* 0x000ee2000c1e1500 */
[-C--:B0-----:R-:W-:Y:S02]  /*0fc0*/  LEA R18, P0, R6, R34.reuse, 0x9 ;  /* 0x0000002206127211 */ /* 0x081fe400078048ff */
[----:B------:R-:W-:Y:S01]  /*0fd0*/  LEA R34, P1, R5, R34, 0x9 ;  /* 0x0000002205227211 */ /* 0x000fe200078248ff */
[----:B------:R-:W3:Y:S01]  /*0fe0*/  LDG.E.U16 R83, desc[UR18][R24.64+0x80] ;  /* 0x0000801218537981 */ /* 0x000ee2000c1e1500 */
[-C--:B------:R-:W-:Y:S02]  /*0ff0*/  LEA.HI.X R19, R159, R35.reuse, RZ, 0x1, P0 ;  /* 0x000000239f137211 */ /* 0x080fe400000f0cff */
[----:B------:R-:W-:Y:S01]  /*1000*/  LEA.HI.X R35, R169, R35, RZ, 0x1, P1 ;  /* 0x00000023a9237211 */ /* 0x000fe200008f0cff */
[----:B------:R-:W3:Y:S01]  /*1010*/  LDG.E.U16 R84, desc[UR18][R24.64+0xc0] ;  /* 0x0000c01218547981 */ /* 0x000ee2000c1e1500 */
[----:B------:R-:W-:-:S03]  /*1020*/  IMAD.WIDE.U32 R18, R176, 0x2, R18 ;  /* 0x00000002b0127825 */ /* 0x000fc600078e0012 */
[----:B------:R-:W3:Y:S01]  /*1030*/  LDG.E.U16 R85, desc[UR18][R24.64+0x100] ;  /* 0x0001001218557981 */ /* 0x000ee2000c1e1500 */
[----:B------:R-:W-:-:S03]  /*1040*/  IMAD.WIDE.U32 R34, R176, 0x2, R34 ;  /* 0x00000002b0227825 */ /* 0x000fc600078e0022 */
[----:B------:R-:W3:Y:S04]  /*1050*/  LDG.E.U16 R86, desc[UR18][R24.64+0x140] ;  /* 0x0001401218567981 */ /* 0x000ee8000c1e1500 */
        /* <DEDUP_REMOVED lines=25> */
[----:B------:R0:W3:Y:S04]  /*11f0*/  LDG.E.U16 R108, desc[UR18][R18.64+0x1c0] ;  /* 0x0001c012126c7981 */ /* 0x0000e8000c1e1500 */
[----:B------:R-:W3:Y:S04]  /*1200*/  LDG.E.U16 R109, desc[UR18][R34.64] ;  /* 0x00000012226d7981 */ /* 0x000ee8000c1e1500 */
[----:B------:R-:W3:Y:S04]  /*1210*/  LDG.E.U16 R2, desc[UR18][R34.64+0x40] ;  /* 0x0000401222027981 */ /* 0x000ee8000c1e1500 */
[----:B------:R-:W3:Y:S04]  /*1220*/  LDG.E.U16 R3, desc[UR18][R34.64+0x80] ;  /* 0x0000801222037981 */ /* 0x000ee8000c1e1500 */
[----:B------:R-:W3:Y:S04]  /*1230*/  LDG.E.U16 R110, desc[UR18][R34.64+0xc0] ;  /* 0x0000c012226e7981 */ /* 0x000ee8000c1e1500 */
[----:B------:R-:W3:Y:S04]  /*1240*/  LDG.E.U16 R111, desc[UR18][R34.64+0x100] ;  /* 0x00010012226f7981 */ /* 0x000ee8000c1e1500 */
[----:B------:R-:W3:Y:S04]  /*1250*/  LDG.E.U16 R112, desc[UR18][R34.64+0x140] ;  /* 0x0001401222707981 */ /* 0x000ee8000c1e1500 */
[----:B------:R-:W3:Y:S04]  /*1260*/  LDG.E.U16 R113, desc[UR18][R34.64+0x180] ;  /* 0x0001801222717981 */ /* 0x000ee8000c1e1500 */
[----:B------:R1:W3:Y:S01]  /*1270*/  LDG.E.U16 R114, desc[UR18][R34.64+0x1c0] ;  /* 0x0001c01222727981 */ /* 0x0002e2000c1e1500 */
[----:B------:R-:W2:Y:S01]  /*1280*/  S2UR UR16, SR_CgaCtaId ;  /* 0x00000000001079c3 */ /* 0x000ea20000008800 */
[----:B------:R-:W-:Y:S01]  /*1290*/  SHF.R.S32.HI R115, RZ, 0x6, R16 ;  /* 0x00000006ff737819 */ /* 0x000fe20000011410 */
[----:B------:R-:W-:-:S03]  /*12a0*/  UMOV UR4, 0x400 ;  /* 0x0000040000047882 */ /* 0x000fc60000000000 */
[----:B0-----:R-:W-:Y:S01]  /*12b0*/  SGXT R19, R115, 0x1 ;  /* 0x000000017313781a */ /* 0x001fe20000000200 */
[----:B------:R-:W-:Y:S01]  /*12c0*/  IMAD.SHL.U32 R18, R16, 0x2, RZ ;  /* 0x0000000210127824 */ /* 0x000fe200078e00ff */
[----:B------:R-:W-:Y:S02]  /*12d0*/  LEA R115, R20, R176, 0x1 ;  /* 0x000000b014737211 */ /* 0x000fe400078e08ff */
[----:B------:R-:W-:-:S04]  /*12e0*/  LOP3.LUT R19, R19, 0x90, RZ, 0xc0, !PT ;  /* 0x0000009013137812 */ /* 0x000fc800078ec0ff */
[----:B------:R-:W-:Y:S01]  /*12f0*/  LOP3.LUT R19, R19, 0x7e, R18, 0x78, !PT ;  /* 0x0000007e13137812 */ /* 0x000fe200078e7812 */
[----:B-1----:R-:W-:Y:S01]  /*1300*/  IMAD.SHL.U32 R35, R115, 0x2, RZ ;  /* 0x0000000273237824 */ /* 0x002fe200078e00ff */
[----:B------:R-:W-:Y:S01]  /*1310*/  SHF.R.U32.HI R18, RZ, 0x1, R20 ;  /* 0x00000001ff127819 */ /* 0x000fe20000011614 */
[----:B--2---:R-:W-:-:S03]  /*1320*/  ULEA UR16, UR16, UR4, 0x18 ;  /* 0x0000000410107291 */ /* 0x004fc6000f8ec03f */
[----:B------:R-:W-:-:S06]  /*1330*/  LOP3.LUT R18, R35, R18, RZ, 0x3c, !PT ;  /* 0x0000001223127212 */ /* 0x000fcc00078e3cff */
[----:B------:R0:W-:Y:S04]  /*1340*/  STS.U16 [R19+UR16+0x4400], R17 ;  /* 0x0044001113007988 */ /* 0x0001e80008000410 */
[----:B----4-:R-:W-:Y:S01]  /*1350*/  STS.U16 [R19+UR16+0x4200], R4 ;  /* 0x0042000413007988 */ /* 0x010fe20008000410 */
[----:B0-----:R-:W-:-:S03]  /*1360*/  LOP3.LUT R17, R19, 0x20, RZ, 0x3c, !PT ;  /* 0x0000002013117812 */ /* 0x001fc600078e3cff */
[----:B-----5:R-:W-:Y:S04]  /*1370*/  STS.U16 [R19+UR16+0x4600], R21 ;  /* 0x0046001513007988 */ /* 0x020fe80008000410 */
[----:B------:R-:W-:Y:S04]  /*1380*/  STS.U16 [R19+UR16+0x4800], R36 ;  /* 0x0048002413007988 */ /* 0x000fe80008000410 */
[----:B---3--:R-:W-:Y:S04]  /*1390*/  STS.U16 [R19+UR16+0x4a00], R37 ;  /* 0x004a002513007988 */ /* 0x008fe80008000410 */
[----:B------:R-:W-:Y:S04]  /*13a0*/  STS.U16 [R19+UR16+0x4c00], R38 ;  /* 0x004c002613007988 */ /* 0x000fe80008000410 */
        /* <DEDUP_REMOVED lines=26> */
[----:B------:R-:W-:Y:S04]  /*1550*/  STS.U16 [R18+UR16], R49 ;  /* 0x0000003112007988 */ /* 0x000fe80008000410 */
        /* <DEDUP_REMOVED lines=57> */
[----:B------:R0:W-:Y:S04]  /*18f0*/  STS.U16 [R18+UR16+0x1e40], R3 ;  /* 0x001e400312007988 */ /* 0x0001e80008000410 */
[----:B------:R-:W-:Y:S04]  /*1900*/  STS.U16 [R18+UR16+0x1e00], R110 ;  /* 0x001e006e12007988 */ /* 0x000fe80008000410 */
[----:B------:R-:W-:Y:S01]  /*1910*/  STS.U16 [R18+UR16+0x2e40], R111 ;  /* 0x002e406f12007988 */ /* 0x000fe20008000410 */
[----:B------:R-:W-:Y:S01]  /*1920*/  USHF.R.U32.HI UR4, URZ, 0x4, UR16 ;  /* 0x000000043f047899 */ /* 0x000fe20008011610 */
[----:B0-----:R-:W0:Y:S02]  /*1930*/  LDC.64 R2, c[0x0][0x220] ;  /* 0x00008800ff027b82 */ /* 0x001e240000000a00 */
[----:B------:R-:W-:Y:S04]  /*1940*/  STS.U16 [R18+UR16+0x2e00], R112 ;  /* 0x002e007012007988 */ /* 0x000fe80008000410 */
[----:B------:R-:W-:Y:S04]  /*1950*/  STS.U16 [R18+UR16+0x3e40], R113 ;  /* 0x003e407112007988 */ /* 0x000fe80008000410 */
[----:B------:R1:W-:Y:S01]  /*1960*/  STS.U16 [R18+UR16+0x3e00], R114 ;  /* 0x003e007212007988 */ /* 0x0003e20008000410 */
[----:B------:R-:W-:Y:S01]  /*1970*/  BAR.SYNC.DEFER_BLOCKING 0x0 ;  /* 0x0000000000007b1d */ /* 0x000fe20000010000 */
[----:B------:R-:W-:-:S02]  /*1980*/  UIADD3 UR5, UR16, 0x4000, URZ ;  /* 0x0000400010057890 */ /* 0x000fc4000fffe03f */
[----:B------:R-:W-:Y:S02]  /*1990*/  USGXT.U32 UR4, UR4, 0xe ;  /* 0x0000000e0404789a */ /* 0x000fe40008000000 */
[----:B------:R-:W-:Y:S02]  /*19a0*/  USHF.R.U32.HI UR5, URZ, 0x4, UR5 ;  /* 0x000000043f057899 */ /* 0x000fe40008011605 */
[----:B------:R-:W-:Y:S02]  /*19b0*/  ULOP3.LUT UR10, UR4, 0x1000000, URZ, 0xfc, !UPT ;  /* 0x01000000040a7892 */ /* 0x000fe4000f8efc3f */
[----:B------:R-:W-:Y:S01]  /*19c0*/  USGXT.U32 UR8, UR5, 0xe ;  /* 0x0000000e0508789a */ /* 0x000fe20008000000 */
[----:B------:R-:W-:Y:S01]  /*19d0*/  UMOV UR11, 0x40000040 ;  /* 0x40000040000b7882 */ /* 0x000fe20000000000 */
[----:B------:R-:W-:Y:S01]  /*19e0*/  UMOV UR9, 0x80000020 ;  /* 0x8000002000097882 */ /* 0x000fe20000000000 */
[----:B-1----:R-:W-:-:S06]  /*19f0*/  WARPGROUP.ARRIVE ;  /* 0x00000000000079c5 */ /* 0x002fcc0000000000 */
[----:B------:R-:W-:Y:S01]  /*1a00*/  HGMMA.64x256x16.F32 R24, gdesc[UR8].tnspB, RZ, !UPT, gsb0 ;  /* 0x43e00000081879f0 */ /* 0x000fe2000c0008ff */
[----:B------:R-:W-:Y:S01]  /*1a10*/  UIADD3 UR12, UP0, UR8, 0x2, URZ ;  /* 0x00000002080c7890 */ /* 0x000fe2000ff1e03f */
[----:B------:R-:W-:Y:S01]  /*1a20*/  UMOV UR6, URZ ;  /* 0x0000003f00067c82 */ /* 0x000fe20008000000 */
[----:B------:R-:W-:Y:S01]  /*1a30*/  UMOV UR14, 0x1000080 ;  /* 0x01000080000e7882 */ /* 0x000fe20000000000 */
[----:B------:R-:W-:Y:S01]  /*1a40*/  UMOV UR15, 0x40000040 ;  /* 0x40000040000f7882 */ /* 0x000fe20000000000 */
[----:B------:R-:W-:Y:S01]  /*1a50*/  UMOV UR5, URZ ;  /* 0x0000003f00057c82 */ /* 0x000fe20008000000 */
[----:B------:R-:W-:Y:S02]  /*1a60*/  UIADD3.X UR13, UR6, -0x7fffffe0, URZ, UP0, !UPT ;  /* 0x80000020060d7890 */ /* 0x000fe400087fe43f */
[----:B------:R-:W-:Y:S01]  /*1a70*/  UIADD3.64 UR14, UR4, UR14, URZ ;  /* 0x0000000e040e7297 */ /* 0x000fe2000fffe03f */
[C---:B------:R-:W-:Y:S01]  /*1a80*/  IMAD.SHL.U32 R0, R16.reuse, 0x20, RZ ;  /* 0x0000002010007824 */ /* 0x040fe200078e00ff */
[C---:B------:R-:W-:Y:S01]  /*1a90*/  LOP3.LUT R18, R16.reuse, 0x40, RZ, 0xc0, !PT ;  /* 0x0000004010127812 */ /* 0x040fe200078ec0ff */
[C---:B------:R-:W-:Y:S01]  /*1aa0*/  IMAD.SHL.U32 R4, R16.reuse, 0x100, RZ ;  /* 0x0000010010047824 */ /* 0x040fe200078e00ff */
[----:B------:R-:W-:-:S02]  /*1ab0*/  SHF.L.U32 R17, R16, 0x4, RZ ;  /* 0x0000000410117819 */ /* 0x000fc400000006ff */
[----:B------:R-:W-:Y:S02]  /*1ac0*/  LOP3.LUT R0, R0, 0x60, RZ, 0xc0, !PT ;  /* 0x0000006000007812 */ /* 0x000fe400078ec0ff */
[----:B------:R-:W-:Y:S02]  /*1ad0*/  LOP3.LUT R14, R4, 0x1800, RZ, 0xc0, !PT ;  /* 0x00001800040e7812 */ /* 0x000fe400078ec0ff */
[----:B------:R-:W-:Y:S02]  /*1ae0*/  R2UR UR8, R18 ;  /* 0x00000000120872ca */ /* 0x000fe400000e0000 */
[----:B------:R-:W-:Y:S02]  /*1af0*/  SHF.R.S32.HI R18, RZ, 0x2, R16 ;  /* 0x00000002ff127819 */ /* 0x000fe40000011410 */
[--C-:B------:R-:W-:Y:S02]  /*1b00*/  LOP3.LUT R4, R0, 0x780, R17.reuse, 0xf8, !PT ;  /* 0x0000078000047812 */ /* 0x100fe400078ef811 */
[----:B------:R-:W-:-:S02]  /*1b10*/  LOP3.LUT R0, R14, 0x70, R17, 0xf8, !PT ;  /* 0x000000700e007812 */ /* 0x000fc400078ef811 */
[----:B------:R-:W-:Y:S02]  /*1b20*/  SGXT R14, R18, 0x1 ;  /* 0x00000001120e781a */ /* 0x000fe40000000200 */
[----:B------:R-:W-:Y:S02]  /*1b30*/  SHF.R.S32.HI R16, RZ, 0x5, R16 ;  /* 0x00000005ff107819 */ /* 0x000fe40000011410 */
[----:B------:R-:W-:Y:S02]  /*1b40*/  LOP3.LUT R4, R4, 0x2010, R14, 0xf8, !PT ;  /* 0x0000201004047812 */ /* 0x000fe400078ef80e */
[----:B------:R-:W-:Y:S02]  /*1b50*/  SGXT R14, R16, 0x1 ;  /* 0x00000001100e781a */ /* 0x000fe40000000200 */
[----:B0-----:R-:W-:Y:S02]  /*1b60*/  LEA R20, P0, R20, R2, 0x5 ;  /* 0x0000000214147211 */ /* 0x001fe400078028ff */
[----:B------:R-:W-:-:S02]  /*1b70*/  LOP3.LUT R0, R0, 0x2010, R14, 0x78, !PT ;  /* 0x0000201000007812 */ /* 0x000fc400078e780e */
[----:B------:R-:W-:Y:S01]  /*1b80*/  LEA R16, P3, R10, R2, 0xa ;  /* 0x000000020a107211 */ /* 0x000fe200078650ff */
[----:B------:R-:W-:Y:S02]  /*1b90*/  WARPGROUP.DEPBAR.LE gsb0, 0x0 ;  /* 0x00008000000079c5 */ /* 0x000fe40000010000 */
[----:B------:R-:W-:-:S06]  /*1ba0*/  WARPGROUP.ARRIVE ;  /* 0x00000000000079c5 */ /* 0x000fcc0000000000 */
[----:B------:R-:W-:Y:S01]  /*1bb0*/  HGMMA.64x256x16.F32 R24, gdesc[UR12].tnspB, R24, gsb0 ;  /* 0x43e000000c1879f0 */ /* 0x000fe20008000818 */
[-C--:B------:R-:W-:Y:S01]  /*1bc0*/  LEA.HI.X R21, R12, R3.reuse, RZ, 0x2, P0 ;  /* 0x000000030c157211 */ /* 0x080fe200000f14ff */
[----:B------:R-:W-:Y:S01]  /*1bd0*/  UIADD3.64 UR4, UR12, 0xfe, URZ ;  /* 0x000000fe0c047897 */ /* 0x000fe2000fffe03f */
[-C--:B------:R-:W-:Y:S02]  /*1be0*/  LEA R18, P2, R11, R2.reuse, 0xa ;  /* 0x000000020b127211 */ /* 0x080fe400078450ff */
[-C--:B------:R-:W-:Y:S02]  /*1bf0*/  LEA R14, P4, R9, R2.reuse, 0xa ;  /* 0x00000002090e7211 */ /* 0x080fe400078850ff */
[-C--:B------:R-:W-:Y:S02]  /*1c00*/  LEA R12, P5, R8, R2.reuse, 0xa ;  /* 0x00000002080c7211 */ /* 0x080fe400078a50ff */
[----:B------:R-:W-:Y:S02]  /*1c10*/  LEA R10, P6, R7, R2, 0xa ;  /* 0x00000002070a7211 */ /* 0x000fe400078c50ff */
[-C--:B------:R-:W-:Y:S01]  /*1c20*/  LEA.HI.X R17, R15, R3.reuse, RZ, 0x2, P3 ;  /* 0x000000030f117211 */ /* 0x080fe200018f14ff */
[----:B------:R-:W-:Y:S01]  /*1c30*/  IMAD.SHL.U32 R161, R248, 0x100, RZ ;  /* 0x00000100f8a17824 */ /* 0x000fe200078e00ff */
[----:B------:R-:W-:-:S02]  /*1c40*/  LEA.HI.X R19, R13, R3, RZ, 0x2, P2 ;  /* 0x000000030d137211 */ /* 0x000fc400010f14ff */
[-C--:B------:R-:W-:Y:S02]  /*1c50*/  LEA.HI.X R15, R23, R3.reuse, RZ, 0x2, P4 ;  /* 0x00000003170f7211 */ /* 0x080fe400020f14ff */
[----:B------:R-:W-:Y:S02]  /*1c60*/  SHF.L.U32 R163, R250, 0x8, RZ ;  /* 0x00000008faa37819 */ /* 0x000fe400000006ff */
[-C--:B------:R-:W-:Y:S02]  /*1c70*/  LEA R8, P0, R6, R2.reuse, 0xa ;  /* 0x0000000206087211 */ /* 0x080fe400078050ff */
[-C--:B------:R-:W-:Y:S02]  /*1c80*/  LEA R250, P4, R250, R2.reuse, 0xa ;  /* 0x00000002fafa7211 */ /* 0x080fe400078850ff */
[-C--:B------:R-:W-:Y:S02]  /*1c90*/  LEA.HI.X R13, R153, R3.reuse, RZ, 0x2, P5 ;  /* 0x00000003990d7211 */ /* 0x080fe400028f14ff */
[-C--:B------:R-:W-:Y:S01]  /*1ca0*/  LEA R248, P5, R248, R2.reuse, 0xa ;  /* 0x00000002f8f87211 */ /* 0x080fe200078a50ff */
[----:B------:R-:W-:Y:S01]  /*1cb0*/  UMOV UR6, UR10 ;  /* 0x0000000a00067c82 */ /* 0x000fe20008000000 */
[----:B------:R-:W-:Y:S01]  /*1cc0*/  LEA.HI.X R11, R157, R3, RZ, 0x2, P6 ;  /* 0x000000039d0b7211 */ /* 0x000fe200030f14ff */
[----:B------:R-:W-:Y:S01]  /*1cd0*/  UMOV UR7, UR11 ;  /* 0x0000000b00077c82 */ /* 0x000fe20008000000 */
[C---:B------:R-:W-:Y:S01]  /*1ce0*/  IMAD.SHL.U32 R157, R246.reuse, 0x100, RZ ;  /* 0x00000100f69d7824 */ /* 0x040fe200078e00ff */
[----:B------:R-:W-:-:S02]  /*1cf0*/  LEA R246, P6, R246, R2, 0xa ;  /* 0x00000002f6f67211 */ /* 0x000fc400078c50ff */
[-C--:B------:R-:W-:Y:S01]  /*1d00*/  LEA.HI.X R9, R159, R3.reuse, RZ, 0x2, P0 ;  /* 0x000000039f097211 */ /* 0x080fe200000f14ff */
[----:B------:R-:W-:Y:S01]  /*1d10*/  IMAD.SHL.U32 R159, R234, 0x100, RZ ;  /* 0x00000100ea9f7824 */ /* 0x000fe200078e00ff */
[-C--:B------:R-:W-:Y:S01]  /*1d20*/  LEA.HI.X R251, R163, R3.reuse, RZ, 0x2, P4 ;  /* 0x00000003a3fb7211 */ /* 0x080fe200020f14ff */
[C---:B------:R-:W-:Y:S01]  /*1d30*/  IMAD.SHL.U32 R163, R236.reuse, 0x100, RZ ;  /* 0x00000100eca37824 */ /* 0x040fe200078e00ff */
[-C--:B------:R-:W-:Y:S02]  /*1d40*/  LEA.HI.X R249, R161, R3.reuse, RZ, 0x2, P5 ;  /* 0x00000003a1f97211 */ /* 0x080fe400028f14ff */
[-C--:B------:R-:W-:Y:S02]  /*1d50*/  LEA R236, P4, R236, R2.reuse, 0xa ;  /* 0x00000002ecec7211 */ /* 0x080fe400078850ff */
[-C--:B------:R-:W-:Y:S02]  /*1d60*/  LEA R234, P5, R234, R2.reuse, 0xa ;  /* 0x00000002eaea7211 */ /* 0x080fe400078a50ff */
[----:B------:R-:W-:Y:S01]  /*1d70*/  LEA.HI.X R247, R157, R3, RZ, 0x2, P6 ;  /* 0x000000039df77211 */ /* 0x000fe200030f14ff */
[----:B------:R-:W-:Y:S01]  /*1d80*/  IMAD.SHL.U32 R178, R158, 0x100, RZ ;  /* 0x000001009eb27824 */ /* 0x000fe200078e00ff */
[----:B------:R-:W-:Y:S01]  /*1d90*/  SHF.L.U32 R157, R232, 0x8, RZ ;  /* 0x00000008e89d7819 */ /* 0x000fe200000006ff */
[----:B------:R-:W-:Y:S01]  /*1da0*/  IMAD.WIDE.U32 R20, R176, 0x4, R20 ;  /* 0x00000004b0147825 */ /* 0x000fe200078e0014 */
[----:B------:R-:W-:-:S02]  /*1db0*/  LEA R232, P6, R232, R2, 0xa ;  /* 0x00000002e8e87211 */ /* 0x000fc400078c50ff */
[-C--:B------:R-:W-:Y:S02]  /*1dc0*/  LEA.HI.X R237, R163, R3.reuse, RZ, 0x2, P4 ;  /* 0x00000003a3ed7211 */ /* 0x080fe400020f14ff */
[----:B------:R-:W-:Y:S02]  /*1dd0*/  LEA.HI.X R235, R159, R3, RZ, 0x2, P5 ;  /* 0x000000039feb7211 */ /* 0x000fe400028f14ff */
[----:B------:R-:W-:Y:S02]  /*1de0*/  SHF.L.U32 R179, R156, 0x8, RZ ;  /* 0x000000089cb37819 */ /* 0x000fe400000006ff */
[-C--:B------:R-:W-:Y:S02]  /*1df0*/  LEA R158, P4, R158, R2.reuse, 0xa ;  /* 0x000000029e9e7211 */ /* 0x080fe400078850ff */
[-C--:B------:R-:W-:Y:S01]  /*1e00*/  LEA R156, P5, R156, R2.reuse, 0xa ;  /* 0x000000029c9c7211 */ /* 0x080fe200078a50ff */
[----:B------:R-:W-:Y:S01]  /*1e10*/  IMAD.SHL.U32 R167, R22, 0x100, RZ ;  /* 0x0000010016a77824 */ /* 0x000fe200078e00ff */
[-C--:B------:R-:W-:Y:S01]  /*1e20*/  LEA R6, P1, R5, R2.reuse, 0xa ;  /* 0x0000000205067211 */ /* 0x080fe200078250ff */
[----:B------:R-:W-:Y:S01]  /*1e30*/  IMAD.SHL.U32 R165, R152, 0x100, RZ ;  /* 0x0000010098a57824 */ /* 0x000fe200078e00ff */
[----:B------:R-:W-:-:S02]  /*1e40*/  LEA R22, P2, R22, R2, 0xa ;  /* 0x0000000216167211 */ /* 0x000fc400078450ff */
[-C--:B------:R-:W-:Y:S02]  /*1e50*/  LEA.HI.X R233, R157, R3.reuse, RZ, 0x2, P6 ;  /* 0x000000039de97211 */ /* 0x080fe400030f14ff */
[-C--:B------:R-:W-:Y:S02]  /*1e60*/  LEA.HI.X R159, R178, R3.reuse, RZ, 0x2, P4 ;  /* 0x00000003b29f7211 */ /* 0x080fe400020f14ff */
[-C--:B------:R-:W-:Y:S01]  /*1e70*/  LEA.HI.X R157, R179, R3.reuse, RZ, 0x2, P5 ;  /* 0x00000003b39d7211 */ /* 0x080fe200028f14ff */
[----:B------:R-:W-:Y:S01]  /*1e80*/  IMAD.WIDE.U32 R178, R176, 0x4, R18 ;  /* 0x00000004b0b27825 */ /* 0x000fe200078e0012 */
[----:B------:R-:W-:Y:S02]  /*1e90*/  LEA R152, P3, R152, R2, 0xa ;  /* 0x0000000298987211 */ /* 0x000fe400078650ff */
[-C--:B------:R-:W-:Y:S01]  /*1ea0*/  LEA.HI.X R7, R169, R3.reuse, RZ, 0x2, P1 ;  /* 0x00000003a9077211 */ /* 0x080fe200008f14ff */
[----:B------:R-:W-:Y:S01]  /*1eb0*/  IMAD.WIDE.U32 R18, R176, 0x4, R14 ;  /* 0x00000004b0127825 */ /* 0x000fe200078e000e */
[----:B------:R-:W-:-:S02]  /*1ec0*/  LEA.HI.X R23, R167, R3, RZ, 0x2, P2 ;  /* 0x00000003a7177211 */ /* 0x000fc400010f14ff */
[----:B------:R-:W-:Y:S01]  /*1ed0*/  LEA.HI.X R153, R165, R3, RZ, 0x2, P3 ;  /* 0x00000003a5997211 */ /* 0x000fe200018f14ff */
[----:B------:R-:W-:Y:S01]  /*1ee0*/  IMAD.WIDE.U32 R14, R176, 0x4, R10 ;  /* 0x00000004b00e7825 */ /* 0x000fe200078e000a */
[C---:B------:R-:W-:Y:S02]  /*1ef0*/  SHF.L.U32 R5, R244.reuse, 0x8, RZ ;  /* 0x00000008f4057819 */ /* 0x040fe400000006ff */
[----:B------:R-:W-:Y:S01]  /*1f00*/  LEA R244, P0, R244, R2, 0xa ;  /* 0x00000002f4f47211 */ /* 0x000fe200078050ff */
[----:B------:R-:W-:-:S04]  /*1f10*/  IMAD.WIDE.U32 R10, R176, 0x4, R6 ;  /* 0x00000004b00a7825 */ /* 0x000fc800078e0006 */
[C---:B------:R-:W-:Y:S01]  /*1f20*/  IMAD.SHL.U32 R169, R242.reuse, 0x100, RZ ;  /* 0x00000100f2a97824 */ /* 0x040fe200078e00ff */
[----:B------:R-:W-:Y:S01]  /*1f30*/  LEA R242, P1, R242, R2, 0xa ;  /* 0x00000002f2f27211 */ /* 0x000fe200078250ff */
[----:B------:R-:W-:Y:S01]  /*1f40*/  IMAD.WIDE.U32 R250, R176, 0x4, R250 ;  /* 0x00000004b0fa7825 */ /* 0x000fe200078e00fa */
[----:B------:R-:W-:-:S03]  /*1f50*/  LEA.HI.X R245, R5, R3, RZ, 0x2, P0 ;  /* 0x0000000305f57211 */ /* 0x000fc600000f14ff */
[C---:B------:R-:W-:Y:S01]  /*1f60*/  IMAD.SHL.U32 R167, R240.reuse, 0x100, RZ ;  /* 0x00000100f0a77824 */ /* 0x040fe200078e00ff */
[-C--:B------:R-:W-:Y:S01]  /*1f70*/  LEA R240, P2, R240, R2.reuse, 0xa ;  /* 0x00000002f0f07211 */ /* 0x080fe200078450ff */
[----:B------:R-:W-:Y:S01]  /*1f80*/  IMAD.WIDE.U32 R6, R176, 0x4, R152 ;  /* 0x00000004b0067825 */ /* 0x000fe200078e0098 */
[C---:B------:R-:W-:Y:S02]  /*1f90*/  SHF.L.U32 R165, R238.reuse, 0x8, RZ ;  /* 0x00000008eea57819 */ /* 0x040fe400000006ff */
[----:B------:R-:W-:Y:S01]  /*1fa0*/  LEA R238, P3, R238, R2, 0xa ;  /* 0x00000002eeee7211 */ /* 0x000fe200078650ff */
[C---:B------:R-:W-:Y:S01]  /*1fb0*/  IMAD.WIDE.U32 R248, R176.reuse, 0x4, R248 ;  /* 0x00000004b0f87825 */ /* 0x040fe200078e00f8 */
[-C--:B------:R-:W-:Y:S02]  /*1fc0*/  LEA.HI.X R243, R169, R3.reuse, RZ, 0x2, P1 ;  /* 0x00000003a9f37211 */ /* 0x080fe400008f14ff */
[-C--:B------:R-:W-:Y:S01]  /*1fd0*/  LEA.HI.X R241, R167, R3.reuse, RZ, 0x2, P2 ;  /* 0x00000003a7f17211 */ /* 0x080fe200010f14ff */
[----:B------:R-:W-:Y:S01]  /*1fe0*/  IMAD.WIDE.U32 R246, R176, 0x4, R246 ;  /* 0x00000004b0f67825 */ /* 0x000fe200078e00f6 */
[----:B------:R-:W-:-:S03]  /*1ff0*/  LEA.HI.X R239, R165, R3, RZ, 0x2, P3 ;  /* 0x00000003a5ef7211 */ /* 0x000fc600018f14ff */
[----:B------:R-:W-:-:S04]  /*2000*/  IMAD.WIDE.U32 R244, R176, 0x4, R244 ;  /* 0x00000004b0f47825 */ /* 0x000fc800078e00f4 */
[----:B------:R-:W-:-:S04]  /*2010*/  IMAD.WIDE.U32 R242, R176, 0x4, R242 ;  /* 0x00000004b0f27825 */ /* 0x000fc800078e00f2 */
[C---:B------:R-:W-:Y:S01]  /*2020*/  IMAD.SHL.U32 R5, R166.reuse, 0x100, RZ ;  /* 0x00000100a6057824 */ /* 0x040fe200078e00ff */
[----:B------:R-:W-:Y:S01]  /*2030*/  LEA R166, P0, R166, R2, 0xa ;  /* 0x00000002a6a67211 */ /* 0x000fe200078050ff */
[----:B------:R-:W-:Y:S01]  /*2040*/  IMAD.WIDE.U32 R240, R176, 0x4, R240 ;  /* 0x00000004b0f07825 */ /* 0x000fe200078e00f0 */
[----:B------:R-:W-:-:S03]  /*2050*/  SHF.L.U32 R173, R162, 0x8, RZ ;  /* 0x00000008a2ad7819 */ /* 0x000fc600000006ff */
[C---:B------:R-:W-:Y:S01]  /*2060*/  IMAD.SHL.U32 R161, R164.reuse, 0x100, RZ ;  /* 0x00000100a4a17824 */ /* 0x040fe200078e00ff */
[-C--:B------:R-:W-:Y:S01]  /*2070*/  LEA R164, P1, R164, R2.reuse, 0xa ;  /* 0x00000002a4a47211 */ /* 0x080fe200078250ff */
[----:B------:R-:W-:Y:S01]  /*2080*/  IMAD.WIDE.U32 R238, R176, 0x4, R238 ;  /* 0x00000004b0ee7825 */ /* 0x000fe200078e00ee */
[----:B------:R-:W-:Y:S02]  /*2090*/  LEA R162, P2, R162, R2, 0xa ;  /* 0x00000002a2a27211 */ /* 0x000fe400078450ff */
[-C--:B------:R-:W-:Y:S01]  /*20a0*/  LEA.HI.X R167, R5, R3.reuse, RZ, 0x2, P0 ;  /* 0x0000000305a77211 */ /* 0x080fe200000f14ff */
[----:B------:R-:W-:Y:S01]  /*20b0*/  IMAD.WIDE.U32 R236, R176, 0x4, R236 ;  /* 0x00000004b0ec7825 */ /* 0x000fe200078e00ec */
[----:B------:R-:W-:-:S03]  /*20c0*/  LEA.HI.X R165, R161, R3, RZ, 0x2, P1 ;  /* 0x00000003a1a57211 */ /* 0x000fc600008f14ff */
[C---:B------:R-:W-:Y:S01]  /*20d0*/  IMAD.SHL.U32 R175, R160.reuse, 0x100, RZ ;  /* 0x00000100a0af7824 */ /* 0x040fe200078e00ff */
[----:B------:R-:W-:Y:S01]  /*20e0*/  LEA R160, P3, R160, R2, 0xa ;  /* 0x00000002a0a07211 */ /* 0x000fe200078650ff */
[----:B------:R-:W-:Y:S01]  /*20f0*/  IMAD.WIDE.U32 R234, R176, 0x4, R234 ;  /* 0x00000004b0ea7825 */ /* 0x000fe200078e00ea */
[----:B------:R-:W-:-:S03]  /*2100*/  LEA.HI.X R163, R173, R3, RZ, 0x2, P2 ;  /* 0x00000003ada37211 */ /* 0x000fc600010f14ff */
[----:B------:R-:W-:Y:S01]  /*2110*/  IMAD.WIDE.U32 R232, R176, 0x4, R232 ;  /* 0x00000004b0e87825 */ /* 0x000fe200078e00e8 */
[----:B------:R-:W-:-:S03]  /*2120*/  LEA.HI.X R161, R175, R3, RZ, 0x2, P3 ;  /* 0x00000003afa17211 */ /* 0x000fc600018f14ff */
[----:B------:R-:W-:Y:S01]  /*2130*/  IMAD.WIDE.U32 R166, R176, 0x4, R166 ;  /* 0x00000004b0a67825 */ /* 0x000fe200078e00a6 */
[----:B------:R-:W-:-:S03]  /*2140*/  SHF.L.U32 R171, R170, 0x8, RZ ;  /* 0x00000008aaab7819 */ /* 0x000fc600000006ff */
[C---:B------:R-:W-:Y:S01]  /*2150*/  IMAD.SHL.U32 R177, R154.reuse, 0x100, RZ ;  /* 0x000001009ab17824 */ /* 0x040fe200078e00ff */
[-C--:B------:R-:W-:Y:S01]  /*2160*/  LEA R154, P6, R154, R2.reuse, 0xa ;  /* 0x000000029a9a7211 */ /* 0x080fe200078c50ff */
[----:B------:R-:W-:Y:S01]  /*2170*/  IMAD.WIDE.U32 R164, R176, 0x4, R164 ;  /* 0x00000004b0a47825 */ /* 0x000fe200078e00a4 */
[----:B------:R-:W-:-:S03]  /*2180*/  LEA R170, P1, R170, R2, 0xa ;  /* 0x00000002aaaa7211 */ /* 0x000fc600078250ff */
[C---:B------:R-:W-:Y:S01]  /*2190*/  IMAD.SHL.U32 R169, R168.reuse, 0x100, RZ ;  /* 0x00000100a8a97824 */ /* 0x040fe200078e00ff */
[-C--:B------:R-:W-:Y:S01]  /*21a0*/  LEA R168, P0, R168, R2.reuse, 0xa ;  /* 0x00000002a8a87211 */ /* 0x080fe200078050ff */
[C---:B------:R-:W-:Y:S01]  /*21b0*/  IMAD.SHL.U32 R173, R172.reuse, 0x100, RZ ;  /* 0x00000100acad7824 */ /* 0x040fe200078e00ff */
[-C--:B------:R-:W-:Y:S01]  /*21c0*/  LEA R172, P2, R172, R2.reuse, 0xa ;  /* 0x00000002acac7211 */ /* 0x080fe200078450ff */
[C---:B------:R-:W-:Y:S01]  /*21d0*/  IMAD.SHL.U32 R175, R174.reuse, 0x100, RZ ;  /* 0x00000100aeaf7824 */ /* 0x040fe200078e00ff */
[-C--:B------:R-:W-:Y:S01]  /*21e0*/  LEA R174, P3, R174, R2.reuse, 0xa ;  /* 0x00000002aeae7211 */ /* 0x080fe200078650ff */
[C---:B------:R-:W-:Y:S01]  /*21f0*/  IMAD.WIDE.U32 R162, R176.reuse, 0x4, R162 ;  /* 0x00000004b0a27825 */ /* 0x040fe200078e00a2 */
[C---:B------:R-:W-:Y:S02]  /*2200*/  LEA R2, P4, R155.reuse, R2, 0xa ;  /* 0x000000029b027211 */ /* 0x040fe400078850ff */
[----:B------:R-:W-:Y:S01]  /*2210*/  SHF.L.U32 R5, R155, 0x8, RZ ;  /* 0x000000089b057819 */ /* 0x000fe200000006ff */
[----:B------:R-:W-:Y:S01]  /*2220*/  IMAD.WIDE.U32 R160, R176, 0x4, R160 ;  /* 0x00000004b0a07825 */ /* 0x000fe200078e00a0 */
[----:B------:R-:W-:Y:S01]  /*2230*/  LEA.HI.X R155, R177, R3, RZ, 0x2, P6 ;  /* 0x00000003b19b7211 */ /* 0x000fe200030f14ff */
[----:B------:R-:W-:-:S02]  /*2240*/  WARPGROUP.DEPBAR.LE gsb0, 0x0 ;  /* 0x00008000000079c5 */ /* 0x000fc40000010000 */
[----:B------:R-:W-:Y:S04]  /*2250*/  STL.64 [R1], R24 ;  /* 0x0000001801007387 */ /* 0x000fe80000100a00 */
[----:B------:R-:W-:Y:S04]  /*2260*/  STL.64 [R1+0x8], R26 ;  /* 0x0000081a01007387 */ /* 0x000fe80000100a00 */
[----:B------:R-:W-:Y:S04]  /*2270*/  STL.64 [R1+0x10], R28 ;  /* 0x0000101c01007387 */ /* 0x000fe80000100a00 */
[----:B------:R-:W-:Y:S04]  /*2280*/  STL.64 [R1+0x18], R30 ;  /* 0x0000181e01007387 */ /* 0x000fe80000100a00 */
[----:B------:R-:W-:Y:S04]  /*2290*/  STL.64 [R1+0x20], R32 ;  /* 0x0000202001007387 */ /* 0x000fe80000100a00 */
[----:B------:R-:W-:Y:S04]  /*22a0*/  STL.64 [R1+0x28], R34 ;  /* 0x0000282201007387 */ /* 0x000fe80000100a00 */
[----:B------:R-:W-:Y:S04]  /*22b0*/  STL [R1+0x30], R36 ;  /* 0x0000302401007387 */ /* 0x000fe80000100800 */
[----:B------:R-:W-:Y:S04]  /*22c0*/  STL [R1+0x34], R38 ;  /* 0x0000342601007387 */ /* 0x000fe80000100800 */
[----:B------:R-:W-:Y:S04]  /*22d0*/  STL.64 [R1+0x38], R40 ;  /* 0x0000382801007387 */ /* 0x000fe80000100a00 */
[----:B------:R-:W-:Y:S04]  /*22e0*/  STL.64 [R1+0x40], R42 ;  /* 0x0000402a01007387 */ /* 0x000fe80000100a00 */
[----:B------:R-:W-:Y:S04]  /*22f0*/  STL.64 [R1+0x48], R44 ;  /* 0x0000482c01007387 */ /* 0x000fe80000100a00 */
[----:B------:R-:W-:Y:S04]  /*2300*/  STL.64 [R1+0x50], R46 ;  /* 0x0000502e01007387 */ /* 0x000fe80000100a00 */
[----:B------:R-:W-:Y:S04]  /*2310*/  STL.64 [R1+0x58], R48 ;  /* 0x0000583001007387 */ /* 0x000fe80000100a00 */
[----:B------:R-:W-:Y:S04]  /*2320*/  STL [R1+0x60], R50 ;  /* 0x0000603201007387 */ /* 0x000fe80000100800 */
[----:B------:R-:W-:Y:S04]  /*2330*/  STL [R1+0x64], R52 ;  /* 0x0000643401007387 */ /* 0x000fe80000100800 */
[----:B------:R-:W-:Y:S04]  /*2340*/  STL [R1+0x68], R54 ;  /* 0x0000683601007387 */ /* 0x000fe80000100800 */
[----:B------:R-:W-:Y:S04]  /*2350*/  STL.64 [R1+0x70], R56 ;  /* 0x0000703801007387 */ /* 0x000fe80000100a00 */
        /* <DEDUP_REMOVED lines=8> */
[----:B------:R-:W-:Y:S04]  /*23e0*/  STL [R1+0xb8], R75 ;  /* 0x0000b84b01007387 */ /* 0x000fe80000100800 */
[----:B------:R-:W-:Y:S04]  /*23f0*/  STL.64 [R1+0xc0], R76 ;  /* 0x0000c04c01007387 */ /* 0x000fe80000100a00 */
        /* <DEDUP_REMOVED lines=17> */
[----:B------:R-:W-:Y:S01]  /*2510*/  STL [R1+0x120], R120 ;  /* 0x0001207801007387 */ /* 0x000fe20000100800 */
[----:B------:R-:W-:-:S03]  /*2520*/  IMAD.MOV.U32 R231, RZ, RZ, R51 ;  /* 0x000000ffffe77224 */ /* 0x000fc600078e0033 */
[----:B------:R-:W-:Y:S01]  /*2530*/  STL [R1+0x124], R122 ;  /* 0x0001247a01007387 */ /* 0x000fe20000100800 */
[----:B------:R-:W-:Y:S01]  /*2540*/  MOV R228, R37 ;  /* 0x0000002500e47202 */ /* 0x000fe20000000f00 */
[----:B------:R-:W-:Y:S02]  /*2550*/  IMAD.MOV.U32 R224, RZ, RZ, R39 ;  /* 0x000000ffffe07224 */ /* 0x000fe400078e0027 */
[----:B------:R-:W-:Y:S01]  /*2560*/  STL [R1+0x128], R124 ;  /* 0x0001287c01007387 */ /* 0x000fe20000100800 */
[----:B------:R-:W-:Y:S01]  /*2570*/  IMAD.MOV.U32 R201, RZ, RZ, R53 ;  /* 0x000000ffffc97224 */ /* 0x000fe200078e0035 */
[----:B------:R-:W-:Y:S01]  /*2580*/  MOV R200, R55 ;  /* 0x0000003700c87202 */ /* 0x000fe20000000f00 */
[----:B------:R-:W-:Y:S01]  /*2590*/  IMAD.MOV.U32 R252, RZ, RZ, R74 ;  /* 0x000000fffffc7224 */ /* 0x000fe200078e004a */
[----:B------:R-:W-:Y:S01]  /*25a0*/  STL [R1+0x12c], R136 ;  /* 0x00012c8801007387 */ /* 0x000fe20000100800 */
[----:B------:R-:W-:Y:S01]  /*25b0*/  IMAD.MOV.U32 R199, RZ, RZ, R100 ;  /* 0x000000ffffc77224 */ /* 0x000fe200078e0064 */
[----:B------:R-:W-:Y:S01]  /*25c0*/  MOV R198, R102 ;  /* 0x0000006600c67202 */ /* 0x000fe20000000f00 */
        /* <DEDUP_REMOVED lines=29> */
[----:B------:R0:W-:Y:S01]  /*27a0*/  STL [R1+0x130], R138 ;  /* 0x0001308a01007387 */ /* 0x0001e20000100800 */
[----:B------:R-:W-:Y:S01]  /*27b0*/  IMAD.MOV.U32 R225, RZ, RZ, R130 ;  /* 0x000000ffffe17224 */ /* 0x000fe200078e0082 */
[----:B------:R-:W-:Y:S01]  /*27c0*/  MOV R202, R151 ;  /* 0x0000009700ca7202 */ /* 0x000fe20000000f00 */
[----:B------:R-:W-:-:S02]  /*27d0*/  IMAD.MOV.U32 R222, RZ, RZ, R146 ;  /* 0x000000ffffde7224 */ /* 0x000fc400078e0092 */
[----:B------:R-:W-:Y:S02]  /*27e0*/  IMAD.MOV.U32 R221, RZ, RZ, R132 ;  /* 0x000000ffffdd7224 */ /* 0x000fe400078e0084 */
[----:B------:R-:W-:Y:S02]  /*27f0*/  IMAD.MOV.U32 R219, RZ, RZ, R148 ;  /* 0x000000ffffdb7224 */ /* 0x000fe400078e0094 */
[----:B------:R-:W-:Y:S02]  /*2800*/  IMAD.MOV.U32 R218, RZ, RZ, R150 ;  /* 0x000000ffffda7224 */ /* 0x000fe400078e0096 */
[----:B------:R-:W-:Y:S02]  /*2810*/  IMAD.MOV.U32 R216, RZ, RZ, R123 ;  /* 0x000000ffffd87224 */ /* 0x000fe400078e007b */
[----:B------:R-:W-:Y:S02]  /*2820*/  IMAD.MOV.U32 R215, RZ, RZ, R137 ;  /* 0x000000ffffd77224 */ /* 0x000fe400078e0089 */
        /* <DEDUP_REMOVED lines=8> */
[----:B0-----:R-:W-:-:S06]  /*28b0*/  WARPGROUP.ARRIVE ;  /* 0x00000000000079c5 */ /* 0x001fcc0000000000 */
[----:B------:R-:W-:Y:S01]  /*28c0*/  HGMMA.64x256x16.F32 R24, gdesc[UR4].tnspB, RZ, !UPT, gsb0 ;  /* 0x43e00000041879f0 */ /* 0x000fe2000c0008ff */
[----:B------:R0:W-:Y:S04]  /*28d0*/  STL.64 [R1+0x180], R20 ;  /* 0x0001801401007387 */ /* 0x0001e80000100a00 */
[----:B------:R-:W-:Y:S01]  /*28e0*/  STL.64 [R1+0x178], R178 ;  /* 0x000178b201007387 */ /* 0x000fe20000100a00 */
[----:B0-----:R-:W-:-:S04]  /*28f0*/  IMAD.WIDE.U32 R20, R176, 0x4, R16 ;  /* 0x00000004b0147825 */ /* 0x001fc800078e0010 */
[C---:B------:R-:W-:Y:S01]  /*2900*/  IMAD.WIDE.U32 R16, R176.reuse, 0x4, R12 ;  /* 0x00000004b0107825 */ /* 0x040fe200078e000c */
[----:B------:R-:W-:Y:S03]  /*2910*/  STL.64 [R1+0x170], R20 ;  /* 0x0001701401007387 */ /* 0x000fe60000100a00 */
[C---:B------:R-:W-:Y:S01]  /*2920*/  IMAD.WIDE.U32 R12, R176.reuse, 0x4, R8 ;  /* 0x00000004b00c7825 */ /* 0x040fe200078e0008 */
[----:B------:R-:W-:Y:S03]  /*2930*/  STL.64 [R1+0x168], R18 ;  /* 0x0001681201007387 */ /* 0x000fe60000100a00 */
[C---:B------:R-:W-:Y:S01]  /*2940*/  IMAD.WIDE.U32 R8, R176.reuse, 0x4, R22 ;  /* 0x00000004b0087825 */ /* 0x040fe200078e0016 */
[----:B------:R-:W-:Y:S04]  /*2950*/  STL.64 [R1+0x160], R16 ;  /* 0x0001601001007387 */ /* 0x000fe80000100a00 */
[----:B------:R-:W-:Y:S04]  /*2960*/  STL.64 [R1+0x158], R14 ;  /* 0x0001580e01007387 */ /* 0x000fe80000100a00 */
[----:B------:R-:W-:Y:S04]  /*2970*/  STL.64 [R1+0x150], R12 ;  /* 0x0001500c01007387 */ /* 0x000fe80000100a00 */
[----:B------:R0:W-:Y:S04]  /*2980*/  STL.64 [R1+0x148], R10 ;  /* 0x0001480a01007387 */ /* 0x0001e80000100a00 */
[----:B------:R1:W-:Y:S04]  /*2990*/  STL.64 [R1+0x140], R8 ;  /* 0x0001400801007387 */ /* 0x0003e80000100a00 */
[----:B------:R-:W-:Y:S04]  /*29a0*/  STL [R1+0x260], R250 ;  /* 0x000260fa01007387 */ /* 0x000fe80000100800 */
[----:B------:R2:W-:Y:S04]  /*29b0*/  STL.64 [R1+0x138], R6 ;  /* 0x0001380601007387 */ /* 0x0005e80000100a00 */
        /* <DEDUP_REMOVED lines=19> */
[----:B------:R-:W-:-:S03]  /*2af0*/  IMAD.WIDE.U32 R158, R176, 0x4, R158 ;  /* 0x00000004b09e7825 */ /* 0x000fc600078e009e */
[----:B------:R-:W-:Y:S01]  /*2b00*/  STL [R1+0x210], R166 ;  /* 0x000210a601007387 */ /* 0x000fe20000100800 */
[----:B------:R-:W-:-:S03]  /*2b10*/  LEA.HI.X R169, R169, R3, RZ, 0x2, P0 ;  /* 0x00000003a9a97211 */ /* 0x000fc600000f14ff */
        /* <DEDUP_REMOVED lines=13> */
[----:B0-----:R-:W-:-:S03]  /*2bf0*/  IMAD.WIDE.U32 R10, R176, 0x4, R170 ;  /* 0x00000004b00a7825 */ /* 0x001fc600078e00aa */
[----:B------:R-:W-:Y:S01]  /*2c00*/  STL [R1+0x1f0], R158 ;  /* 0x0001f09e01007387 */ /* 0x000fe20000100800 */
[----:B------:R-:W-:-:S03]  /*2c10*/  LEA.HI.X R3, R5, R3, RZ, 0x2, P4 ;  /* 0x0000000305037211 */ /* 0x000fc600020f14ff */
[----:B------:R-:W-:Y:S01]  /*2c20*/  STL [R1+0x1ec], R159 ;  /* 0x0001ec9f01007387 */ /* 0x000fe20000100800 */
[----:B-1----:R-:W-:-:S03]  /*2c30*/  IMAD.WIDE.U32 R8, R176, 0x4, R172 ;  /* 0x00000004b0087825 */ /* 0x002fc600078e00ac */
[----:B------:R-:W-:Y:S04]  /*2c40*/  STL [R1+0x1e8], R156 ;  /* 0x0001e89c01007387 */ /* 0x000fe80000100800 */
[----:B------:R-:W-:Y:S01]  /*2c50*/  STL [R1+0x1e4], R157 ;  /* 0x0001e49d01007387 */ /* 0x000fe20000100800 */
[----:B--2---:R-:W-:-:S03]  /*2c60*/  IMAD.WIDE.U32 R6, R176, 0x4, R174 ;  /* 0x00000004b0067825 */ /* 0x004fc600078e00ae */
[----:B------:R-:W-:Y:S04]  /*2c70*/  STL [R1+0x1e0], R154 ;  /* 0x0001e09a01007387 */ /* 0x000fe80000100800 */
[----:B------:R-:W-:Y:S01]  /*2c80*/  STL [R1+0x1dc], R155 ;  /* 0x0001dc9b01007387 */ /* 0x000fe20000100800 */
[----:B------:R-:W-:-:S03]  /*2c90*/  IMAD.WIDE.U32 R2, R176, 0x4, R2 ;  /* 0x00000004b0027825 */ /* 0x000fc600078e0002 */
        /* <DEDUP_REMOVED lines=10> */
[----:B------:R-:W2:Y:S04]  /*2d40*/  LDL.LU R16, [R1] ;  /* 0x0000000001107983 */ /* 0x000ea80000300800 */
[----:B------:R-:W2:Y:S04]  /*2d50*/  LDL.LU R17, [R1+0x8] ;  /* 0x0000080001117983 */ /* 0x000ea80000300800 */
[----:B------:R-:W2:Y:S04]  /*2d60*/  LDL.LU R18, [R1+0x38] ;  /* 0x0000380001127983 */ /* 0x000ea80000300800 */
[----:B------:R-:W2:Y:S04]  /*2d70*/  LDL.LU R19, [R1+0x40] ;  /* 0x0000400001137983 */ /* 0x000ea80000300800 */
[----:B------:R-:W3:Y:S04]  /*2d80*/  LDL.LU R12, [R1+0x10] ;  /* 0x00001000010c7983 */ /* 0x000ee80000300800 */
[----:B------:R-:W3:Y:S04]  /*2d90*/  LDL.LU R13, [R1+0x18] ;  /* 0x00001800010d7983 */ /* 0x000ee80000300800 */
[----:B------:R-:W3:Y:S04]  /*2da0*/  LDL.LU R14, [R1+0x48] ;  /* 0x00004800010e7983 */ /* 0x000ee80000300800 */
[----:B------:R-:W3:Y:S01]  /*2db0*/  LDL.LU R15, [R1+0x50] ;  /* 0x00005000010f7983 */ /* 0x000ee20000300800 */
[----:B------:R-:W-:Y:S01]  /*2dc0*/  UIADD3.64 UR4, UR12, 0x100, URZ ;  /* 0x000001000c047897 */ /* 0x000fe2000fffe03f */
[----:B------:R-:W-:Y:S01]  /*2dd0*/  UMOV UR6, UR14 ;  /* 0x0000000e00067c82 */ /* 0x000fe20008000000 */
[----:B------:R-:W-:-:S02]  /*2de0*/  WARPGROUP.DEPBAR.LE gsb0, 0x0 ;  /* 0x00008000000079c5 */ /* 0x000fc40000010000 */
[----:B------:R-:W-:Y:S01]  /*2df0*/  WARPGROUP.ARRIVE ;  /* 0x00000000000079c5 */ /* 0x000fe20000000000 */
[----:B------:R-:W-:-:S05]  /*2e00*/  UMOV UR7, UR15 ;  /* 0x0000000f00077c82 */ /* 0x000fca0008000000 */
[----:B------:R-:W-:Y:S03]  /*2e10*/  HGMMA.64x256x16.F32 R24, gdesc[UR4].tnspB, R24, gsb0 ;  /* 0x43e00000041879f0 */ /* 0x000fe60008000818 */
[----:B------:R-:W-:Y:S02]  /*2e20*/  WARPGROUP.DEPBAR.LE gsb0, 0x0 ;  /* 0x00008000000079c5 */ /* 0x000fe40000010000 */
[----:B------:R-:W-:Y:S06]  /*2e30*/  BAR.SYNC.DEFER_BLOCKING 0x0 ;  /* 0x0000000000007b1d */ /* 0x000fec0000010000 */
[----:B---3--:R0:W-:Y:S04]  /*2e40*/  STS.128 [R4+UR16+0x800], R12 ;  /* 0x0008000c04007988 */ /* 0x0081e80008000c10 */
[----:B0-----:R-:W3:Y:S04]  /*2e50*/  LDL.LU R12, [R1+0x20] ;  /* 0x00002000010c7983 */ /* 0x001ee80000300800 */
[----:B------:R-:W3:Y:S04]  /*2e60*/  LDL.LU R13, [R1+0x28] ;  /* 0x00002800010d7983 */ /* 0x000ee80000300800 */
[----:B------:R-:W3:Y:S04]  /*2e70*/  LDL.LU R14, [R1+0x58] ;  /* 0x00005800010e7983 */ /* 0x000ee80000300800 */
[----:B------:R-:W3:Y:S04]  /*2e80*/  LDL.LU R15, [R1+0x60] ;  /* 0x00006000010f7983 */ /* 0x000ee80000300800 */
[----:B--2---:R0:W-:Y:S04]  /*2e90*/  STS.128 [R4+UR16], R16 ;  /* 0x0000001004007988 */ /* 0x0041e80008000c10 */
[----:B0-----:R-:W2:Y:S04]  /*2ea0*/  LDL.LU R16, [R1+0x30] ;  /* 0x0000300001107983 */ /* 0x001ea80000300800 */
[----:B------:R-:W2:Y:S04]  /*2eb0*/  LDL.LU R17, [R1+0x34] ;  /* 0x0000340001117983 */ /* 0x000ea80000300800 */
[----:B------:R-:W2:Y:S04]  /*2ec0*/  LDL.LU R18, [R1+0x64] ;  /* 0x0000640001127983 */ /* 0x000ea80000300800 */
[----:B------:R-:W2:Y:S04]  /*2ed0*/  LDL.LU R19, [R1+0x68] ;  /* 0x0000680001137983 */ /* 0x000ea80000300800 */
[----:B---3--:R0:W-:Y:S04]  /*2ee0*/  STS.128 [R4+UR16+0x1000], R12 ;  /* 0x0010000c04007988 */ /* 0x0081e80008000c10 */
[----:B0-----:R-:W3:Y:S04]  /*2ef0*/  LDL.LU R12, [R1+0x4] ;  /* 0x00000400010c7983 */ /* 0x001ee80000300800 */
[----:B------:R-:W3:Y:S04]  /*2f00*/  LDL.LU R13, [R1+0xc] ;  /* 0x00000c00010d7983 */ /* 0x000ee80000300800 */
[----:B------:R-:W3:Y:S04]  /*2f10*/  LDL.LU R14, [R1+0x3c] ;  /* 0x00003c00010e7983 */ /* 0x000ee80000300800 */
[----:B------:R-:W3:Y:S01]  /*2f20*/  LDL.LU R15, [R1+0x44] ;  /* 0x00004400010f7983 */ /* 0x000ee20000300800 */
[----:B------:R-:W-:-:S03]  /*2f30*/  LOP3.LUT R5, R4, 0x10, RZ, 0x3c, !PT ;  /* 0x0000001004057812 */ /* 0x000fc600078e3cff */
[----:B--2---:R-:W-:Y:S04]  /*2f40*/  STS.128 [R4+UR16+0x1800], R16 ;  /* 0x0018001004007988 */ /* 0x004fe80008000c10 */
[----:B---3--:R0:W-:Y:S04]  /*2f50*/  STS.128 [R5+UR16], R12 ;  /* 0x0000000c05007988 */ /* 0x0081e80008000c10 */
[----:B0-----:R-:W2:Y:S04]  /*2f60*/  LDL.LU R12, [R1+0x14] ;  /* 0x00001400010c7983 */ /* 0x001ea80000300800 */
[----:B------:R-:W2:Y:S04]  /*2f70*/  LDL.LU R13, [R1+0x1c] ;  /* 0x00001c00010d7983 */ /* 0x000ea80000300800 */
[----:B------:R-:W2:Y:S04]  /*2f80*/  LDL.LU R14, [R1+0x4c] ;  /* 0x00004c00010e7983 */ /* 0x000ea80000300800 */
[----:B------:R-:W2:Y:S04]  /*2f90*/  LDL.LU R15, [R1+0x54] ;  /* 0x00005400010f7983 */ /* 0x000ea80000300800 */
[----:B------:R-:W3:Y:S04]  /*2fa0*/  LDL.LU R16, [R1+0x24] ;  /* 0x0000240001107983 */ /* 0x000ee80000300800 */
[----:B------:R-:W3:Y:S04]  /*2fb0*/  LDL.LU R17, [R1+0x2c] ;  /* 0x00002c0001117983 */ /* 0x000ee80000300800 */
[----:B------:R-:W3:Y:S01]  /*2fc0*/  LDL.LU R18, [R1+0x5c] ;  /* 0x00005c0001127983 */ /* 0x000ee20000300800 */
[----:B------:R-:W-:Y:S01]  /*2fd0*/  IMAD.MOV.U32 R19, RZ, RZ, R231 ;  /* 0x000000ffff137224 */ /* 0x000fe200078e00e7 */
[----:B------:R-:W-:-:S02]  /*2fe0*/  ULEA UR8, UR8, UR16, 0x1 ;  /* 0x0000001008087291 */ /* 0x000fc4000f8e083f */
[----:B--2---:R0:W-:Y:S02]  /*2ff0*/  STS.128 [R5+UR16+0x800], R12 ;  /* 0x0008000c05007988 */ /* 0x0041e40008000c10 */
[----:B0-----:R-:W-:Y:S01]  /*3000*/  IMAD.MOV.U32 R12, RZ, RZ, R228 ;  /* 0x000000ffff0c7224 */ /* 0x001fe200078e00e4 */
[----:B------:R-:W-:Y:S01]  /*3010*/  MOV R13, R224 ;  /* 0x000000e0000d7202 */ /* 0x000fe20000000f00 */
[----:B------:R-:W-:Y:S02]  /*3020*/  IMAD.MOV.U32 R14, RZ, RZ, R201 ;  /* 0x000000ffff0e7224 */ /* 0x000fe400078e00c9 */
[----:B------:R-:W-:Y:S01]  /*3030*/  IMAD.MOV.U32 R15, RZ, RZ, R200 ;  /* 0x000000ffff0f7224 */ /* 0x000fe200078e00c8 */
[----:B---3--:R-:W-:Y:S04]  /*3040*/  STS.128 [R5+UR16+0x1000], R16 ;  /* 0x0010001005007988 */ /* 0x008fe80008000c10 */
[----:B------:R-:W-:Y:S01]  /*3050*/  STS.128 [R5+UR16+0x1800], R12 ;  /* 0x0018000c05007988 */ /* 0x000fe20008000c10 */
[----:B------:R-:W-:Y:S06]  /*3060*/  BAR.SYNC.DEFER_BLOCKING 0x0 ;  /* 0x0000000000007b1d */ /* 0x000fec0000010000 */
[----:B------:R-:W0:Y:S04]  /*3070*/  LDS.128 R8, [R0+UR8] ;  /* 0x0000000800087984 */ /* 0x000e280008000c00 */
[----:B------:R-:W-:Y:S04]  /*3080*/  LDS.128 R20, [R0+UR8+0x200] ;  /* 0x0002000800147984 */ /* 0x000fe80008000c00 */
[----:B------:R-:W-:Y:S01]  /*3090*/  LDS.128 R16, [R0+UR8+0x300] ;  /* 0x0003000800107984 */ /* 0x000fe20008000c00 */
[----:B0-----:R-:W-:-:S03]  /*30a0*/  IMAD.MOV.U32 R201, RZ, RZ, R8 ;  /* 0x000000ffffc97224 */ /* 0x001fc600078e0008 */
[----:B------:R-:W-:Y:S01]  /*30b0*/  STL [R1+0x1b0], R11 ;  /* 0x0001b00b01007387 */ /* 0x000fe20000100800 */
[----:B------:R-:W-:Y:S01]  /*30c0*/  IMAD.MOV.U32 R200, RZ, RZ, R10 ;  /* 0x000000ffffc87224 */ /* 0x000fe200078e000a */
[----:B------:R-:W-:Y:S02]  /*30d0*/  MOV R228, R9 ;  /* 0x0000000900e47202 */ /* 0x000fe40000000f00 */
[----:B------:R-:W0:Y:S04]  /*30e0*/  LDS.128 R8, [R0+UR8+0x100] ;  /* 0x0001000800087984 */ /* 0x000e280008000c00 */
[----:B0-----:R-:W-:Y:S01]  /*30f0*/  STL [R1+0x1a8], R9 ;  /* 0x0001a80901007387 */ /* 0x001fe20000100800 */
[----:B------:R-:W-:Y:S02]  /*3100*/  IMAD.MOV.U32 R224, RZ, RZ, R8 ;  /* 0x000000ffffe07224 */ /* 0x000fe400078e0008 */
[----:B------:R-:W-:Y:S01]  /*3110*/  IMAD.MOV.U32 R231, RZ, RZ, R10 ;  /* 0x000000ffffe77224 */ /* 0x000fe200078e000a */
[----:B------:R-:W-:Y:S04]  /*3120*/  STL [R1+0x1ac], R11 ;  /* 0x0001ac0b01007387 */ /* 0x000fe80000100800 */
[----:B------:R-:W0:Y:S02]  /*3130*/  LDS.128 R8, [R0+UR8+0x400] ;  /* 0x0004000800087984 */ /* 0x000e240008000c00 */
[----:B0-----:R-:W-:Y:S01]  /*3140*/  MOV R250, R8 ;  /* 0x0000000800fa7202 */ /* 0x001fe20000000f00 */
[----:B------:R-:W-:Y:S01]  /*3150*/  IMAD.MOV.U32 R251, RZ, RZ, R10 ;  /* 0x000000fffffb7224 */ /* 0x000fe200078e000a */
[----:B------:R-:W-:Y:S01]  /*3160*/  MOV R247, R11 ;  /* 0x0000000b00f77202 */ /* 0x000fe20000000f00 */
[----:B------:R-:W-:-:S02]  /*3170*/  IMAD.MOV.U32 R246, RZ, RZ, R9 ;  /* 0x000000fffff67224 */ /* 0x000fc400078e0009 */
[----:B------:R-:W0:Y:S02]  /*3180*/  LDS.128 R8, [R0+UR8+0x500] ;  /* 0x0005000800087984 */ /* 0x000e240008000c00 */
[----:B0-----:R-:W-:Y:S01]  /*3190*/  IMAD.MOV.U32 R248, RZ, RZ, R8 ;  /* 0x000000fffff87224 */ /* 0x001fe200078e0008 */
[----:B------:R-:W-:Y:S01]  /*31a0*/  MOV R244, R9 ;  /* 0x0000000900f47202 */ /* 0x000fe20000000f00 */
[----:B------:R-:W-:Y:S02]  /*31b0*/  IMAD.MOV.U32 R249, RZ, RZ, R10 ;  /* 0x000000fffff97224 */ /* 0x000fe400078e000a */
[----:B------:R-:W-:Y:S02]  /*31c0*/  IMAD.MOV.U32 R245, RZ, RZ, R11 ;  /* 0x000000fffff57224 */ /* 0x000fe400078e000b */
[----:B------:R-:W0:Y:S01]  /*31d0*/  LDS.128 R8, [R0+UR8+0x600] ;  /* 0x0006000800087984 */ /* 0x000e220008000c00 */
[----:B------:R-:W-:Y:S01]  /*31e0*/  MOV R12, R24 ;  /* 0x00000018000c7202 */ /* 0x000fe20000000f00 */
[----:B------:R-:W-:Y:S01]  /*31f0*/  IMAD.MOV.U32 R13, RZ, RZ, R26 ;  /* 0x000000ffff0d7224 */ /* 0x000fe200078e001a */
[----:B------:R-:W-:Y:S01]  /*3200*/  MOV R15, R42 ;  /* 0x0000002a000f7202 */ /* 0x000fe20000000f00 */
[----:B------:R-:W-:Y:S01]  /*3210*/  IMAD.MOV.U32 R14, RZ, RZ, R40 ;  /* 0x000000ffff0e7224 */ /* 0x000fe200078e0028 */
[----:B------:R-:W-:Y:S04]  /*3220*/  STL.64 [R1+0x198], R20 ;  /* 0x0001981401007387 */ /* 0x000fe80000100a00 */
[----:B------:R-:W-:Y:S04]  /*3230*/  STL.64 [R1+0x1a0], R22 ;  /* 0x0001a01601007387 */ /* 0x000fe80000100a00 */
[----:B------:R1:W-:Y:S01]  /*3240*/  STL.64 [R1+0x188], R16 ;  /* 0x0001881001007387 */ /* 0x0003e20000100a00 */
[----:B0-----:R-:W-:Y:S01]  /*3250*/  IMAD.MOV.U32 R242, RZ, RZ, R8 ;  /* 0x000000fffff27224 */ /* 0x001fe200078e0008 */
[----:B------:R-:W-:Y:S01]  /*3260*/  MOV R243, R10 ;  /* 0x0000000a00f37202 */ /* 0x000fe20000000f00 */
[----:B------:R-:W-:-:S02]  /*3270*/  IMAD.MOV.U32 R238, RZ, RZ, R9 ;  /* 0x000000ffffee7224 */ /* 0x000fc400078e0009 */
[----:B------:R-:W-:Y:S02]  /*3280*/  IMAD.MOV.U32 R239, RZ, RZ, R11 ;  /* 0x000000ffffef7224 */ /* 0x000fe400078e000b */
[----:B------:R-:W0:Y:S01]  /*3290*/  LDS.128 R8, [R0+UR8+0x700] ;  /* 0x0007000800087984 */ /* 0x000e220008000c00 */
[----:B------:R-:W-:Y:S01]  /*32a0*/  BAR.SYNC.DEFER_BLOCKING 0x0 ;  /* 0x0000000000007b1d */ /* 0x000fe20000010000 */
[----:B-1----:R-:W-:Y:S02]  /*32b0*/  IMAD.MOV.U32 R16, RZ, RZ, R28 ;  /* 0x000000ffff107224 */ /* 0x002fe400078e001c */
[----:B------:R-:W-:-:S03]  /*32c0*/  IMAD.MOV.U32 R17, RZ, RZ, R30 ;  /* 0x000000ffff117224 */ /* 0x000fc600078e001e */
[----:B------:R1:W-:Y:S01]  /*32d0*/  STL.64 [R1+0x190], R18 ;  /* 0x0001901201007387 */ /* 0x0003e20000100a00 */
[----:B------:R-:W-:Y:S01]  /*32e0*/  IMAD.MOV.U32 R20, RZ, RZ, R32 ;  /* 0x000000ffff147224 */ /* 0x000fe200078e0020 */
[----:B------:R-:W-:Y:S01]  /*32f0*/  MOV R21, R34 ;  /* 0x0000002200157202 */ /* 0x000fe20000000f00 */
[----:B------:R-:W-:Y:S02]  /*3300*/  IMAD.MOV.U32 R22, RZ, RZ, R48 ;  /* 0x000000ffff167224 */ /* 0x000fe400078e0030 */
[----:B------:R-:W-:Y:S01]  /*3310*/  IMAD.MOV.U32 R23, RZ, RZ, R50 ;  /* 0x000000ffff177224 */ /* 0x000fe200078e0032 */
[----:B-1----:R-:W-:Y:S01]  /*3320*/  MOV R18, R44 ;  /* 0x0000002c00127202 */ /* 0x002fe20000000f00 */
[----:B------:R-:W-:Y:S01]  /*3330*/  IMAD.MOV.U32 R19, RZ, RZ, R46 ;  /* 0x000000ffff137224 */ /* 0x000fe200078e002e */
[----:B------:R1:W-:Y:S04]  /*3340*/  STS.128 [R4+UR16], R12 ;  /* 0x0000000c04007988 */ /* 0x0003e80008000c10 */
[----:B------:R2:W-:Y:S01]  /*3350*/  STS.128 [R4+UR16+0x800], R16 ;  /* 0x0008001004007988 */ /* 0x0005e20008000c10 */
[----:B-1----:R-:W-:Y:S01]  /*3360*/  MOV R12, R36 ;  /* 0x00000024000c7202 */ /* 0x002fe20000000f00 */
[----:B------:R-:W-:Y:S01]  /*3370*/  IMAD.MOV.U32 R13, RZ, RZ, R38 ;  /* 0x000000ffff0d7224 */ /* 0x000fe200078e0026 */
[----:B------:R-:W-:Y:S01]  /*3380*/  MOV R15, R54 ;  /* 0x00000036000f7202 */ /* 0x000fe20000000f00 */
[----:B------:R-:W-:Y:S01]  /*3390*/  IMAD.MOV.U32 R14, RZ, RZ, R52 ;  /* 0x000000ffff0e7224 */ /* 0x000fe200078e0034 */
[----:B--2---:R-:W-:Y:S01]  /*33a0*/  MOV R17, R31 ;  /* 0x0000001f00117202 */ /* 0x004fe20000000f00 */
[----:B------:R-:W-:-:S02]  /*33b0*/  IMAD.MOV.U32 R16, RZ, RZ, R29 ;  /* 0x000000ffff107224 */ /* 0x000fc400078e001d */
[----:B------:R-:W-:Y:S01]  /*33c0*/  IMAD.MOV.U32 R18, RZ, RZ, R45 ;  /* 0x000000ffff127224 */ /* 0x000fe200078e002d */
[----:B------:R1:W-:Y:S01]  /*33d0*/  STS.128 [R4+UR16+0x1800], R12 ;  /* 0x0018000c04007988 */ /* 0x0003e20008000c10 */
[----:B------:R-:W-:-:S03]  /*33e0*/  IMAD.MOV.U32 R19, RZ, RZ, R47 ;  /* 0x000000ffff137224 */ /* 0x000fc600078e002f */
[----:B------:R-:W-:Y:S04]  /*33f0*/  STS.128 [R4+UR16+0x1000], R20 ;  /* 0x0010001404007988 */ /* 0x000fe80008000c10 */
[----:B------:R2:W-:Y:S01]  /*3400*/  STS.128 [R5+UR16+0x800], R16 ;  /* 0x0008001005007988 */ /* 0x0005e20008000c10 */
[----:B-1----:R-:W-:Y:S01]  /*3410*/  IMAD.MOV.U32 R12, RZ, RZ, R25 ;  /* 0x000000ffff0c7224 */ /* 0x002fe200078e0019 */
[----:B------:R-:W-:Y:S01]  /*3420*/  MOV R14, R41 ;  /* 0x00000029000e7202 */ /* 0x000fe20000000f00 */
[----:B------:R-:W-:Y:S02]  /*3430*/  IMAD.MOV.U32 R13, RZ, RZ, R27 ;  /* 0x000000ffff0d7224 */ /* 0x000fe400078e001b */
[----:B------:R-:W-:Y:S02]  /*3440*/  IMAD.MOV.U32 R15, RZ, RZ, R43 ;  /* 0x000000ffff0f7224 */ /* 0x000fe400078e002b */
[----:B--2---:R-:W-:-:S03]  /*3450*/  IMAD.MOV.U32 R16, RZ, RZ, R37 ;  /* 0x000000ffff107224 */ /* 0x004fc600078e0025 */
[----:B------:R1:W-:Y:S01]  /*3460*/  STS.128 [R5+UR16], R12 ;  /* 0x0000000c05007988 */ /* 0x0003e20008000c10 */
[----:B------:R-:W-:Y:S01]  /*3470*/  IMAD.MOV.U32 R17, RZ, RZ, R39 ;  /* 0x000000ffff117224 */ /* 0x000fe200078e0027 */
[----:B------:R-:W-:Y:S01]  /*3480*/  MOV R18, R53 ;  /* 0x0000003500127202 */ /* 0x000fe20000000f00 */
[----:B------:R-:W-:-:S05]  /*3490*/  IMAD.MOV.U32 R19, RZ, RZ, R55 ;  /* 0x000000ffff137224 */ /* 0x000fca00078e0037 */
[----:B------:R-:W-:Y:S01]  /*34a0*/  STS.128 [R5+UR16+0x1800], R16 ;  /* 0x0018001005007988 */ /* 0x000fe20008000c10 */
[----:B-1----:R-:W-:Y:S01]  /*34b0*/  MOV R12, R33 ;  /* 0x00000021000c7202 */ /* 0x002fe20000000f00 */
[----:B------:R-:W-:Y:S01]  /*34c0*/  IMAD.MOV.U32 R13, RZ, RZ, R35 ;  /* 0x000000ffff0d7224 */ /* 0x000fe200078e0023 */
[----:B------:R-:W-:Y:S01]  /*34d0*/  MOV R15, R51 ;  /* 0x00000033000f7202 */ /* 0x000fe20000000f00 */
[----:B------:R-:W-:-:S05]  /*34e0*/  IMAD.MOV.U32 R14, RZ, RZ, R49 ;  /* 0x000000ffff0e7224 */ /* 0x000fca00078e0031 */
[----:B------:R1:W-:Y:S01]  /*34f0*/  STS.128 [R5+UR16+0x1000], R12 ;  /* 0x0010000c05007988 */ /* 0x0003e20008000c10 */
[----:B------:R-:W-:Y:S06]  /*3500*/  BAR.SYNC.DEFER_BLOCKING 0x0 ;  /* 0x0000000000007b1d */ /* 0x000fec0000010000 */
[----:B-1----:R-:W2:Y:S04]  /*3510*/  LDL.LU R12, [R1+0x70] ;  /* 0x00007000010c7983 */ /* 0x002ea80000300800 */
[----:B------:R-:W2:Y:S04]  /*3520*/  LDL.LU R13, [R1+0x78] ;  /* 0x00007800010d7983 */ /* 0x000ea80000300800 */
[----:B------:R-:W2:Y:S01]  /*3530*/  LDL.LU R14, [R1+0xb0] ;  /* 0x0000b000010e7983 */ /* 0x000ea20000300800 */
[----:B0-----:R-:W-:Y:S01]  /*3540*/  MOV R240, R8 ;  /* 0x0000000800f07202 */ /* 0x001fe20000000f00 */
[----:B------:R-:W-:Y:S01]  /*3550*/  IMAD.MOV.U32 R241, RZ, RZ, R10 ;  /* 0x000000fffff17224 */ /* 0x000fe200078e000a */
[----:B------:R-:W-:Y:S01]  /*3560*/  MOV R237, R11 ;  /* 0x0000000b00ed7202 */ /* 0x000fe20000000f00 */
[----:B------:R-:W-:Y:S01]  /*3570*/  IMAD.MOV.U32 R236, RZ, RZ, R9 ;  /* 0x000000ffffec7224 */ /* 0x000fe200078e0009 */
[----:B------:R-:W-:Y:S04]  /*3580*/  LDS.128 R16, [R0+UR8+0x500] ;  /* 0x0005000800107984 */ /* 0x000fe80008000c00 */
[----:B------:R-:W0:Y:S02]  /*3590*/  LDS.128 R8, [R0+UR8] ;  /* 0x0000000800087984 */ /* 0x000e240008000c00 */
        /* <DEDUP_REMOVED lines=9> */
[----:B------:R-:W0:Y:S02]  /*3630*/  LDS.128 R8, [R0+UR8+0x200] ;  /* 0x0002000800087984 */ /* 0x000e240008000c00 */
[----:B0-----:R-:W-:Y:S01]  /*3640*/  IMAD.MOV.U32 R162, RZ, RZ, R8 ;  /* 0x000000ffffa27224 */ /* 0x001fe200078e0008 */
[----:B------:R-:W-:Y:S01]  /*3650*/  MOV R163, R10 ;  /* 0x0000000a00a37202 */ /* 0x000fe20000000f00 */
[----:B------:R-:W-:-:S02]  /*3660*/  IMAD.MOV.U32 R158, RZ, RZ, R9 ;  /* 0x000000ffff9e7224 */ /* 0x000fc400078e0009 */
[----:B------:R-:W-:Y:S02]  /*3670*/  IMAD.MOV.U32 R159, RZ, RZ, R11 ;  /* 0x000000ffff9f7224 */ /* 0x000fe400078e000b */
[----:B------:R-:W0:Y:S02]  /*3680*/  LDS.128 R8, [R0+UR8+0x300] ;  /* 0x0003000800087984 */ /* 0x000e240008000c00 */
[----:B0-----:R-:W-:Y:S01]  /*3690*/  MOV R160, R8 ;  /* 0x0000000800a07202 */ /* 0x001fe20000000f00 */
[----:B------:R-:W-:Y:S01]  /*36a0*/  IMAD.MOV.U32 R161, RZ, RZ, R10 ;  /* 0x000000ffffa17224 */ /* 0x000fe200078e000a */
[----:B------:R-:W-:Y:S01]  /*36b0*/  MOV R157, R11 ;  /* 0x0000000b009d7202 */ /* 0x000fe20000000f00 */
[----:B------:R-:W-:Y:S02]  /*36c0*/  IMAD.MOV.U32 R156, RZ, RZ, R9 ;  /* 0x000000ffff9c7224 */ /* 0x000fe400078e0009 */
[----:B------:R-:W0:Y:S01]  /*36d0*/  LDS.128 R8, [R0+UR8+0x400] ;  /* 0x0004000800087984 */ /* 0x000e220008000c00 */
[----:B------:R-:W-:-:S02]  /*36e0*/  IMAD.MOV.U32 R152, RZ, RZ, R18 ;  /* 0x000000ffff987224 */ /* 0x000fc400078e0012 */
[----:B0-----:R-:W-:Y:S01]  /*36f0*/  IMAD.MOV.U32 R154, RZ, RZ, R8 ;  /* 0x000000ffff9a7224 */ /* 0x001fe200078e0008 */
[----:B------:R-:W-:Y:S01]  /*3700*/  MOV R153, R9 ;  /* 0x0000000900997202 */ /* 0x000fe20000000f00 */
[----:B------:R-:W-:Y:S01]  /*3710*/  IMAD.MOV.U32 R155, RZ, RZ, R10 ;  /* 0x000000ffff9b7224 */ /* 0x000fe200078e000a */
[----:B------:R-:W-:Y:S01]  /*3720*/  MOV R8, R17 ;  /* 0x0000001100087202 */ /* 0x000fe20000000f00 */
[----:B------:R-:W-:Y:S02]  /*3730*/  IMAD.MOV.U32 R10, RZ, RZ, R16 ;  /* 0x000000ffff0a7224 */ /* 0x000fe400078e0010 */
[----:B------:R-:W-:Y:S02]  /*3740*/  IMAD.MOV.U32 R9, RZ, RZ, R19 ;  /* 0x000000ffff097224 */ /* 0x000fe400078e0013 */
[----:B------:R-:W0:Y:S01]  /*3750*/  LDS.128 R16, [R0+UR8+0x600] ;  /* 0x0006000800107984 */ /* 0x000e220008000c00 */
[----:B------:R-:W-:-:S03]  /*3760*/  IMAD.MOV.U32 R15, RZ, RZ, R252 ;  /* 0x000000ffff0f7224 */ /* 0x000fc600078e00fc */
[----:B0-----:R-:W-:Y:S01]  /*3770*/  STL [R1+0x14], R17 ;  /* 0x0000141101007387 */ /* 0x001fe20000100800 */
[----:B------:R-:W-:Y:S01]  /*3780*/  IMAD.MOV.U32 R6, RZ, RZ, R16 ;  /* 0x000000ffff067224 */ /* 0x000fe200078e0010 */
[----:B------:R-:W-:Y:S02]  /*3790*/  MOV R7, R18 ;  /* 0x0000001200077202 */ /* 0x000fe40000000f00 */
[----:B------:R-:W-:Y:S04]  /*37a0*/  STL [R1+0x1c], R19 ;  /* 0x00001c1301007387 */ /* 0x000fe80000100800 */
[----:B------:R-:W0:Y:S01]  /*37b0*/  LDS.128 R16, [R0+UR8+0x700] ;  /* 0x0007000800107984 */ /* 0x000e220008000c00 */
[----:B------:R-:W-:Y:S06]  /*37c0*/  BAR.SYNC.DEFER_BLOCKING 0x0 ;  /* 0x0000000000007b1d */ /* 0x000fec0000010000 */
[----:B--2---:R1:W-:Y:S04]  /*37d0*/  STS.128 [R4+UR16], R12 ;  /* 0x0000000c04007988 */ /* 0x0043e80008000c10 */
[----:B0-----:R0:W-:Y:S04]  /*37e0*/  STL [R1+0x4], R17 ;  /* 0x0000041101007387 */ /* 0x0011e80000100800 */
[----:B-1----:R-:W2:Y:S04]  /*37f0*/  LDL.LU R12, [R1+0x80] ;  /* 0x00008000010c7983 */ /* 0x002ea80000300800 */
[----:B------:R-:W2:Y:S04]  /*3800*/  LDL.LU R13, [R1+0x88] ;  /* 0x00008800010d7983 */ /* 0x000ea80000300800 */
[----:B------:R-:W2:Y:S04]  /*3810*/  LDL.LU R14, [R1+0xc0] ;  /* 0x0000c000010e7983 */ /* 0x000ea80000300800 */
[----:B------:R-:W2:Y:S01]  /*3820*/  LDL.LU R15, [R1+0xc8] ;  /* 0x0000c800010f7983 */ /* 0x000ea20000300800 */
[----:B------:R-:W-:Y:S01]  /*3830*/  IMAD.MOV.U32 R2, RZ, RZ, R16 ;  /* 0x000000ffff027224 */ /* 0x000fe200078e0010 */
[----:B------:R-:W-:Y:S01]  /*3840*/  MOV R252, R19 ;  /* 0x0000001300fc7202 */ /* 0x000fe20000000f00 */
[----:B------:R-:W-:Y:S01]  /*3850*/  IMAD.MOV.U32 R3, RZ, RZ, R18 ;  /* 0x000000ffff037224 */ /* 0x000fe200078e0012 */
[----:B------:R-:W3:Y:S04]  /*3860*/  LDL.LU R16, [R1+0x90] ;  /* 0x0000900001107983 */ /* 0x000ee80000300800 */
[----:B0-----:R-:W3:Y:S04]  /*3870*/  LDL.LU R17, [R1+0x98] ;  /* 0x0000980001117983 */ /* 0x001ee80000300800 */
[----:B------:R-:W3:Y:S04]  /*3880*/  LDL.LU R18, [R1+0xd0] ;  /* 0x0000d00001127983 */ /* 0x000ee80000300800 */
[----:B------:R-:W3:Y:S04]  /*3890*/  LDL.LU R19, [R1+0xd8] ;  /* 0x0000d80001137983 */ /* 0x000ee80000300800 */
[----:B--2---:R0:W-:Y:S04]  /*38a0*/  STS.128 [R4+UR16+0x800], R12 ;  /* 0x0008000c04007988 */ /* 0x0041e80008000c10 */
[----:B0-----:R-:W2:Y:S04]  /*38b0*/  LDL.LU R12, [R1+0xa0] ;  /* 0x0000a000010c7983 */ /* 0x001ea80000300800 */
[----:B------:R-:W2:Y:S04]  /*38c0*/  LDL.LU R13, [R1+0xa8] ;  /* 0x0000a800010d7983 */ /* 0x000ea80000300800 */
[----:B------:R-:W2:Y:S04]  /*38d0*/  LDL.LU R14, [R1+0xe0] ;  /* 0x0000e000010e7983 */ /* 0x000ea80000300800 */
[----:B------:R-:W2:Y:S04]  /*38e0*/  LDL.LU R15, [R1+0xe8] ;  /* 0x0000e800010f7983 */ /* 0x000ea80000300800 */
[----:B---3--:R-:W-:Y:S04]  /*38f0*/  STS.128 [R4+UR16+0x1000], R16 ;  /* 0x0010001004007988 */ /* 0x008fe80008000c10 */
[----:B--2---:R0:W-:Y:S04]  /*3900*/  STS.128 [R4+UR16+0x1800], R12 ;  /* 0x0018000c04007988 */ /* 0x0041e80008000c10 */
[----:B0-----:R-:W2:Y:S04]  /*3910*/  LDL.LU R12, [R1+0x74] ;  /* 0x00007400010c7983 */ /* 0x001ea80000300800 */
[----:B------:R-:W2:Y:S04]  /*3920*/  LDL.LU R13, [R1+0x7c] ;  /* 0x00007c00010d7983 */ /* 0x000ea80000300800 */
[----:B------:R-:W2:Y:S04]  /*3930*/  LDL.LU R14, [R1+0xb4] ;  /* 0x0000b400010e7983 */ /* 0x000ea80000300800 */
[----:B------:R-:W2:Y:S04]  /*3940*/  LDL.LU R15, [R1+0xb8] ;  /* 0x0000b800010f7983 */ /* 0x000ea80000300800 */
[----:B------:R-:W3:Y:S04]  /*3950*/  LDL.LU R16, [R1+0x84] ;  /* 0x0000840001107983 */ /* 0x000ee80000300800 */
[----:B------:R-:W3:Y:S04]  /*3960*/  LDL.LU R17, [R1+0x8c] ;  /* 0x00008c0001117983 */ /* 0x000ee80000300800 */
[----:B------:R-:W3:Y:S04]  /*3970*/  LDL.LU R18, [R1+0xc4] ;  /* 0x0000c40001127983 */ /* 0x000ee80000300800 */
[----:B------:R-:W3:Y:S04]  /*3980*/  LDL.LU R19, [R1+0xcc] ;  /* 0x0000cc0001137983 */ /* 0x000ee80000300800 */
[----:B--2---:R0:W-:Y:S04]  /*3990*/  STS.128 [R5+UR16], R12 ;  /* 0x0000000c05007988 */ /* 0x0041e80008000c10 */
[----:B0-----:R-:W2:Y:S04]  /*39a0*/  LDL.LU R12, [R1+0x94] ;  /* 0x00009400010c7983 */ /* 0x001ea80000300800 */
[----:B------:R-:W2:Y:S04]  /*39b0*/  LDL.LU R13, [R1+0x9c] ;  /* 0x00009c00010d7983 */ /* 0x000ea80000300800 */
[----:B------:R-:W2:Y:S04]  /*39c0*/  LDL.LU R14, [R1+0xd4] ;  /* 0x0000d400010e7983 */ /* 0x000ea80000300800 */
[----:B---3--:R0:W-:Y:S04]  /*39d0*/  STS.128 [R5+UR16+0x800], R16 ;  /* 0x0008001005007988 */ /* 0x0081e80008000c10 */
[----:B------:R-:W2:Y:S04]  /*39e0*/  LDL.LU R15, [R1+0xdc] ;  /* 0x0000dc00010f7983 */ /* 0x000ea80000300800 */
[----:B0-----:R-:W3:Y:S04]  /*39f0*/  LDL.LU R16, [R1+0xa4] ;  /* 0x0000a40001107983 */ /* 0x001ee80000300800 */
[----:B------:R-:W3:Y:S04]  /*3a00*/  LDL.LU R17, [R1+0xac] ;  /* 0x0000ac0001117983 */ /* 0x000ee80000300800 */
[----:B------:R-:W3:Y:S04]  /*3a10*/  LDL.LU R18, [R1+0xe4] ;  /* 0x0000e40001127983 */ /* 0x000ee80000300800 */
[----:B------:R-:W3:Y:S01]  /*3a20*/  LDL.LU R19, [R1+0xec] ;  /* 0x0000ec0001137983 */ /* 0x000ee20000300800 */
[----:B------:R-:W-:Y:S01]  /*3a30*/  IMAD.MOV.U32 R48, RZ, RZ, R60 ;  /* 0x000000ffff307224 */ /* 0x000fe200078e003c */
[----:B------:R-:W-:Y:S01]  /*3a40*/  MOV R49, R62 ;  /* 0x0000003e00317202 */ /* 0x000fe20000000f00 */
[----:B------:R-:W-:-:S02]  /*3a50*/  IMAD.MOV.U32 R50, RZ, RZ, R76 ;  /* 0x000000ffff327224 */ /* 0x000fc400078e004c */
[----:B------:R-:W-:Y:S01]  /*3a60*/  IMAD.MOV.U32 R51, RZ, RZ, R78 ;  /* 0x000000ffff337224 */ /* 0x000fe200078e004e */
[----:B------:R-:W4:Y:S04]  /*3a70*/  LDL.LU R76, [R1+0xf0] ;  /* 0x0000f000014c7983 */ /* 0x000f280000300800 */
[----:B--2---:R-:W-:Y:S04]  /*3a80*/  STS.128 [R5+UR16+0x1000], R12 ;  /* 0x0010000c05007988 */ /* 0x004fe80008000c10 */
[----:B---3--:R-:W-:Y:S01]  /*3a90*/  STS.128 [R5+UR16+0x1800], R16 ;  /* 0x0018001005007988 */ /* 0x008fe20008000c10 */
[----:B------:R-:W-:Y:S06]  /*3aa0*/  BAR.SYNC.DEFER_BLOCKING 0x0 ;  /* 0x0000000000007b1d */ /* 0x000fec0000010000 */
[----:B------:R-:W0:Y:S04]  /*3ab0*/  LDS.128 R40, [R0+UR8] ;  /* 0x0000000800287984 */ /* 0x000e280008000c00 */
[----:B------:R-:W-:Y:S04]  /*3ac0*/  LDS.128 R36, [R0+UR8+0x100] ;  /* 0x0001000800247984 */ /* 0x000fe80008000c00 */
[----:B------:R-:W-:Y:S04]  /*3ad0*/  LDS.128 R32, [R0+UR8+0x200] ;  /* 0x0002000800207984 */ /* 0x000fe80008000c00 */
[----:B------:R-:W-:Y:S04]  /*3ae0*/  LDS.128 R28, [R0+UR8+0x300] ;  /* 0x00030008001c7984 */ /* 0x000fe80008000c00 */
[----:B------:R-:W-:Y:S04]  /*3af0*/  LDS.128 R24, [R0+UR8+0x400] ;  /* 0x0004000800187984 */ /* 0x000fe80008000c00 */
[----:B------:R-:W-:Y:S04]  /*3b00*/  LDS.128 R20, [R0+UR8+0x500] ;  /* 0x0005000800147984 */ /* 0x000fe80008000c00 */
[----:B------:R-:W-:Y:S04]  /*3b10*/  LDS.128 R16, [R0+UR8+0x600] ;  /* 0x0006000800107984 */ /* 0x000fe80008000c00 */
[----:B------:R-:W-:Y:S01]  /*3b20*/  LDS.128 R12, [R0+UR8+0x700] ;  /* 0x00070008000c7984 */ /* 0x000fe20008000c00 */
[----:B------:R-:W-:Y:S06]  /*3b30*/  BAR.SYNC.DEFER_BLOCKING 0x0 ;  /* 0x0000000000007b1d */ /* 0x000fec0000010000 */
[----:B------:R1:W-:Y:S02]  /*3b40*/  STS.128 [R4+UR16+0x800], R48 ;  /* 0x0008003004007988 */ /* 0x0003e40008000c10 */
[----:B-1----:R-:W-:Y:S01]  /*3b50*/  IMAD.MOV.U32 R50, RZ, RZ, R77 ;  /* 0x000000ffff327224 */ /* 0x002fe200078e004d */
[----:B------:R-:W-:Y:S01]  /*3b60*/  MOV R51, R79 ;  /* 0x0000004f00337202 */ /* 0x000fe20000000f00 */
[----:B------:R-:W4:Y:S04]  /*3b70*/  LDL.LU R77, [R1+0xf4] ;  /* 0x0000f400014d7983 */ /* 0x000f280000300800 */
[----:B------:R-:W4:Y:S04]  /*3b80*/  LDL.LU R78, [R1+0x108] ;  /* 0x00010800014e7983 */ /* 0x000f280000300800 */
[----:B------:R-:W4:Y:S01]  /*3b90*/  LDL.LU R79, [R1+0x10c] ;  /* 0x00010c00014f7983 */ /* 0x000f220000300800 */
[----:B------:R-:W-:Y:S01]  /*3ba0*/  IMAD.MOV.U32 R44, RZ, RZ, R56 ;  /* 0x000000ffff2c7224 */ /* 0x000fe200078e0038 */
[----:B------:R-:W-:Y:S01]  /*3bb0*/  MOV R46, R72 ;  /* 0x00000048002e7202 */ /* 0x000fe20000000f00 */
[----:B------:R-:W-:-:S02]  /*3bc0*/  IMAD.MOV.U32 R45, RZ, RZ, R58 ;  /* 0x000000ffff2d7224 */ /* 0x000fc400078e003a */
[----:B------:R-:W-:-:S05]  /*3bd0*/  IMAD.MOV.U32 R47, RZ, RZ, R74 ;  /* 0x000000ffff2f7224 */ /* 0x000fca00078e004a */
[----:B------:R1:W-:Y:S01]  /*3be0*/  STS.128 [R4+UR16], R44 ;  /* 0x0000002c04007988 */ /* 0x0003e20008000c10 */
[----:B------:R-:W-:Y:S01]  /*3bf0*/  MOV R52, R64 ;  /* 0x0000004000347202 */ /* 0x000fe20000000f00 */
[----:B------:R-:W-:Y:S01]  /*3c00*/  IMAD.MOV.U32 R53, RZ, RZ, R66 ;  /* 0x000000ffff357224 */ /* 0x000fe200078e0042 */
[----:B------:R-:W-:Y:S01]  /*3c10*/  MOV R55, R82 ;  /* 0x0000005200377202 */ /* 0x000fe20000000f00 */
[----:B------:R-:W-:Y:S02]  /*3c20*/  IMAD.MOV.U32 R54, RZ, RZ, R80 ;  /* 0x000000ffff367224 */ /* 0x000fe400078e0050 */
[----:B-1----:R-:W-:Y:S01]  /*3c30*/  IMAD.MOV.U32 R44, RZ, RZ, R68 ;  /* 0x000000ffff2c7224 */ /* 0x002fe200078e0044 */
[----:B------:R-:W-:Y:S01]  /*3c40*/  MOV R46, R84 ;  /* 0x00000054002e7202 */ /* 0x000fe20000000f00 */
[----:B------:R-:W-:Y:S02]  /*3c50*/  IMAD.MOV.U32 R45, RZ, RZ, R70 ;  /* 0x000000ffff2d7224 */ /* 0x000fe400078e0046 */
[----:B------:R-:W-:-:S05]  /*3c60*/  IMAD.MOV.U32 R47, RZ, RZ, R86 ;  /* 0x000000ffff2f7224 */ /* 0x000fca00078e0056 */
[----:B------:R1:W-:Y:S01]  /*3c70*/  STS.128 [R4+UR16+0x1800], R44 ;  /* 0x0018002c04007988 */ /* 0x0003e20008000c10 */
[----:B------:R-:W-:Y:S01]  /*3c80*/  MOV R48, R61 ;  /* 0x0000003d00307202 */ /* 0x000fe20000000f00 */
[----:B------:R-:W-:Y:S02]  /*3c90*/  IMAD.MOV.U32 R49, RZ, RZ, R63 ;  /* 0x000000ffff317224 */ /* 0x000fe400078e003f */
[----:B------:R2:W-:Y:S01]  /*3ca0*/  STS.128 [R4+UR16+0x1000], R52 ;  /* 0x0010003404007988 */ /* 0x0005e20008000c10 */
[----:B-1----:R-:W-:Y:S01]  /*3cb0*/  IMAD.MOV.U32 R44, RZ, RZ, R57 ;  /* 0x000000ffff2c7224 */ /* 0x002fe200078e0039 */
[----:B------:R-:W-:Y:S01]  /*3cc0*/  MOV R45, R59 ;  /* 0x0000003b002d7202 */ /* 0x000fe20000000f00 */
[----:B------:R-:W-:Y:S02]  /*3cd0*/  IMAD.MOV.U32 R46, RZ, RZ, R73 ;  /* 0x000000ffff2e7224 */ /* 0x000fe400078e0049 */
[----:B------:R-:W-:Y:S01]  /*3ce0*/  IMAD.MOV.U32 R47, RZ, RZ, R75 ;  /* 0x000000ffff2f7224 */ /* 0x000fe200078e004b */
[----:B--2---:R-:W-:Y:S01]  /*3cf0*/  MOV R53, R71 ;  /* 0x0000004700357202 */ /* 0x004fe20000000f00 */
[----:B------:R-:W-:-:S02]  /*3d00*/  IMAD.MOV.U32 R52, RZ, RZ, R69 ;  /* 0x000000ffff347224 */ /* 0x000fc400078e0045 */
[----:B------:R-:W-:Y:S01]  /*3d10*/  IMAD.MOV.U32 R54, RZ, RZ, R85 ;  /* 0x000000ffff367224 */ /* 0x000fe200078e0055 */
[----:B------:R1:W-:Y:S01]  /*3d20*/  STS.128 [R5+UR16], R44 ;  /* 0x0000002c05007988 */ /* 0x0003e20008000c10 */
[----:B------:R-:W-:-:S03]  /*3d30*/  IMAD.MOV.U32 R55, RZ, RZ, R87 ;  /* 0x000000ffff377224 */ /* 0x000fc600078e0057 */
[----:B------:R-:W-:Y:S04]  /*3d40*/  STS.128 [R5+UR16+0x800], R48 ;  /* 0x0008003005007988 */ /* 0x000fe80008000c10 */
[----:B------:R-:W-:Y:S01]  /*3d50*/  STS.128 [R5+UR16+0x1800], R52 ;  /* 0x0018003405007988 */ /* 0x000fe20008000c10 */
[----:B-1----:R-:W-:Y:S01]  /*3d60*/  IMAD.MOV.U32 R44, RZ, RZ, R65 ;  /* 0x000000ffff2c7224 */ /* 0x002fe200078e0041 */
[----:B------:R-:W-:Y:S01]  /*3d70*/  MOV R46, R81 ;  /* 0x00000051002e7202 */ /* 0x000fe20000000f00 */
[----:B------:R-:W-:Y:S02]  /*3d80*/  IMAD.MOV.U32 R45, RZ, RZ, R67 ;  /* 0x000000ffff2d7224 */ /* 0x000fe400078e0043 */
[----:B------:R-:W-:-:S05]  /*3d90*/  IMAD.MOV.U32 R47, RZ, RZ, R83 ;  /* 0x000000ffff2f7224 */ /* 0x000fca00078e0053 */
[----:B------:R-:W-:Y:S01]  /*3da0*/  STS.128 [R5+UR16+0x1000], R44 ;  /* 0x0010002c05007988 */ /* 0x000fe20008000c10 */
[----:B------:R-:W-:Y:S06]  /*3db0*/  BAR.SYNC.DEFER_BLOCKING 0x0 ;  /* 0x0000000000007b1d */ /* 0x000fec0000010000 */
[----:B------:R-:W-:Y:S04]  /*3dc0*/  LDS.128 R72, [R0+UR8] ;  /* 0x0000000800487984 */ /* 0x000fe80008000c00 */
        /* <DEDUP_REMOVED lines=8> */
[----:B----4-:R1:W-:Y:S04]  /*3e50*/  STS.128 [R4+UR16], R76 ;  /* 0x0000004c04007988 */ /* 0x0103e80008000c10 */
[----:B-1----:R-:W2:Y:S04]  /*3e60*/  LDL.LU R76, [R1+0xf8] ;  /* 0x0000f800014c7983 */ /* 0x002ea80000300800 */
[----:B------:R-:W2:Y:S04]  /*3e70*/  LDL.LU R77, [R1+0xfc] ;  /* 0x0000fc00014d7983 */ /* 0x000ea80000300800 */
[----:B------:R-:W2:Y:S04]  /*3e80*/  LDL.LU R78, [R1+0x110] ;  /* 0x00011000014e7983 */ /* 0x000ea80000300800 */
[----:B------:R-:W2:Y:S04]  /*3e90*/  LDL.LU R79, [R1+0x114] ;  /* 0x00011400014f7983 */ /* 0x000ea80000300800 */
[----:B------:R-:W3:Y:S04]  /*3ea0*/  LDL.LU R80, [R1+0x100] ;  /* 0x0001000001507983 */ /* 0x000ee80000300800 */
[----:B------:R-:W3:Y:S04]  /*3eb0*/  LDL.LU R81, [R1+0x104] ;  /* 0x0001040001517983 */ /* 0x000ee80000300800 */
[----:B------:R-:W3:Y:S04]  /*3ec0*/  LDL.LU R82, [R1+0x118] ;  /* 0x0001180001527983 */ /* 0x000ee80000300800 */
[----:B------:R-:W3:Y:S04]  /*3ed0*/  LDL.LU R83, [R1+0x11c] ;  /* 0x00011c0001537983 */ /* 0x000ee80000300800 */
[----:B--2---:R1:W-:Y:S02]  /*3ee0*/  STS.128 [R4+UR16+0x800], R76 ;  /* 0x0008004c04007988 */ /* 0x0043e40008000c10 */
[----:B-1----:R-:W-:Y:S01]  /*3ef0*/  MOV R76, R199 ;  /* 0x000000c7004c7202 */ /* 0x002fe20000000f00 */
[----:B------:R-:W-:Y:S01]  /*3f00*/  IMAD.MOV.U32 R77, RZ, RZ, R198 ;  /* 0x000000ffff4d7224 */ /* 0x000fe200078e00c6 */
[----:B------:R-:W-:Y:S01]  /*3f10*/  MOV R79, R196 ;  /* 0x000000c4004f7202 */ /* 0x000fe20000000f00 */
[----:B------:R-:W-:Y:S01]  /*3f20*/  IMAD.MOV.U32 R78, RZ, RZ, R197 ;  /* 0x000000ffff4e7224 */ /* 0x000fe200078e00c5 */
[----:B---3--:R1:W-:Y:S04]  /*3f30*/  STS.128 [R4+UR16+0x1000], R80 ;  /* 0x0010005004007988 */ /* 0x0083e80008000c10 */
[----:B------:R2:W-:Y:S01]  /*3f40*/  STS.128 [R4+UR16+0x1800], R76 ;  /* 0x0018004c04007988 */ /* 0x0005e20008000c10 */
[----:B-1----:R-:W-:Y:S01]  /*3f50*/  IMAD.MOV.U32 R80, RZ, RZ, R191 ;  /* 0x000000ffff507224 */ /* 0x002fe200078e00bf */
[----:B------:R-:W-:Y:S01]  /*3f60*/  MOV R81, R190 ;  /* 0x000000be00517202 */ /* 0x000fe20000000f00 */
[----:B------:R-:W-:-:S02]  /*3f70*/  IMAD.MOV.U32 R82, RZ, RZ, R189 ;  /* 0x000000ffff527224 */ /* 0x000fc400078e00bd */
[----:B--2---:R-:W-:Y:S01]  /*3f80*/  IMAD.MOV.U32 R76, RZ, RZ, R195 ;  /* 0x000000ffff4c7224 */ /* 0x004fe200078e00c3 */
[----:B------:R-:W-:Y:S01]  /*3f90*/  MOV R78, R193 ;  /* 0x000000c1004e7202 */ /* 0x000fe20000000f00 */
[----:B------:R-:W-:Y:S02]  /*3fa0*/  IMAD.MOV.U32 R77, RZ, RZ, R194 ;  /* 0x000000ffff4d7224 */ /* 0x000fe400078e00c2 */
[----:B------:R-:W-:Y:S02]  /*3fb0*/  IMAD.MOV.U32 R79, RZ, RZ, R192 ;  /* 0x000000ffff4f7224 */ /* 0x000fe400078e00c0 */
[----:B------:R-:W-:-:S03]  /*3fc0*/  IMAD.MOV.U32 R83, RZ, RZ, R188 ;  /* 0x000000ffff537224 */ /* 0x000fc600078e00bc */
        /* <DEDUP_REMOVED lines=8> */
[----:B------:R-:W-:Y:S02]  /*4050*/  IMAD.MOV.U32 R81, RZ, RZ, R182 ;  /* 0x000000ffff517224 */ /* 0x000fe400078e00b6 */
[----:B------:R-:W-:Y:S01]  /*4060*/  IMAD.MOV.U32 R83, RZ, RZ, R180 ;  /* 0x000000ffff537224 */ /* 0x000fe200078e00b4 */
[----:B------:R-:W-:Y:S04]  /*4070*/  STS.128 [R5+UR16+0x1000], R76 ;  /* 0x0010004c05007988 */ /* 0x000fe80008000c10 */
[----:B------:R-:W-:Y:S01]  /*4080*/  STS.128 [R5+UR16+0x1800], R80 ;  /* 0x0018005005007988 */ /* 0x000fe20008000c10 */
[----:B------:R-:W-:Y:S01]  /*4090*/  BAR.SYNC.DEFER_BLOCKING 0x0 ;  /* 0x0000000000007b1d */ /* 0x000fe20000010000 */
[----:B------:R-:W-:Y:S01]  /*40a0*/  IMAD.MOV.U32 R188, RZ, RZ, R88 ;  /* 0x000000ffffbc7224 */ /* 0x000fe200078e0058 */
[----:B------:R-:W-:Y:S01]  /*40b0*/  MOV R189, R90 ;  /* 0x0000005a00bd7202 */ /* 0x000fe20000000f00 */
[----:B------:R-:W-:-:S03]  /*40c0*/  IMAD.MOV.U32 R190, RZ, RZ, R104 ;  /* 0x000000ffffbe7224 */ /* 0x000fc600078e0068 */
[----:B------:R-:W1:Y:S04]  /*40d0*/  LDS.128 R184, [R0+UR8] ;  /* 0x0000000800b87984 */ /* 0x000e680008000c00 */
[----:B------:R-:W-:Y:S04]  /*40e0*/  LDS.128 R180, [R0+UR8+0x100] ;  /* 0x0001000800b47984 */ /* 0x000fe80008000c00 */
[----:B------:R-:W-:Y:S04]  /*40f0*/  LDS.128 R176, [R0+UR8+0x200] ;  /* 0x0002000800b07984 */ /* 0x000fe80008000c00 */
[----:B------:R-:W-:Y:S04]  /*4100*/  LDS.128 R172, [R0+UR8+0x300] ;  /* 0x0003000800ac7984 */ /* 0x000fe80008000c00 */
[----:B------:R-:W-:Y:S04]  /*4110*/  LDS.128 R168, [R0+UR8+0x400] ;  /* 0x0004000800a87984 */ /* 0x000fe80008000c00 */
[----:B------:R-:W-:Y:S04]  /*4120*/  LDS.128 R84, [R0+UR8+0x500] ;  /* 0x0005000800547984 */ /* 0x000fe80008000c00 */
[----:B------:R-:W-:Y:S04]  /*4130*/  LDS.128 R80, [R0+UR8+0x600] ;  /* 0x0006000800507984 */ /* 0x000fe80008000c00 */
[----:B------:R-:W-:Y:S01]  /*4140*/  LDS.128 R76, [R0+UR8+0x700] ;  /* 0x00070008004c7984 */ /* 0x000fe20008000c00 */
[----:B------:R-:W-:Y:S01]  /*4150*/  IMAD.MOV.U32 R191, RZ, RZ, R106 ;  /* 0x000000ffffbf7224 */ /* 0x000fe200078e006a */
[----:B------:R-:W-:Y:S06]  /*4160*/  BAR.SYNC.DEFER_BLOCKING 0x0 ;  /* 0x0000000000007b1d */ /* 0x000fec0000010000 */
[----:B------:R2:W-:Y:S02]  /*4170*/  STS.128 [R4+UR16], R188 ;  /* 0x000000bc04007988 */ /* 0x0005e40008000c10 */
[----:B--2---:R-:W-:Y:S01]  /*4180*/  IMAD.MOV.U32 R188, RZ, RZ, R100 ;  /* 0x000000ffffbc7224 */ /* 0x004fe200078e0064 */
[----:B------:R-:W-:Y:S01]  /*4190*/  MOV R189, R102 ;  /* 0x0000006600bd7202 */ /* 0x000fe20000000f00 */
[----:B------:R-:W-:-:S02]  /*41a0*/  IMAD.MOV.U32 R190, RZ, RZ, R116 ;  /* 0x000000ffffbe7224 */ /* 0x000fc400078e0074 */
[----:B------:R-:W-:-:S05]  /*41b0*/  IMAD.MOV.U32 R191, RZ, RZ, R118 ;  /* 0x000000ffffbf7224 */ /* 0x000fca00078e0076 */
[----:B------:R2:W-:Y:S04]  /*41c0*/  STS.128 [R4+UR16+0x1800], R188 ;  /* 0x001800bc04007988 */ /* 0x0005e80008000c10 */
[----:B--2---:R-:W2:Y:S04]  /*41d0*/  LDL.LU R188, [R1+0x120] ;  /* 0x0001200001bc7983 */ /* 0x004ea80000300800 */
[----:B------:R-:W2:Y:S04]  /*41e0*/  LDL.LU R189, [R1+0x124] ;  /* 0x0001240001bd7983 */ /* 0x000ea80000300800 */
[----:B------:R-:W2:Y:S04]  /*41f0*/  LDL.LU R190, [R1+0x12c] ;  /* 0x00012c0001be7983 */ /* 0x000ea80000300800 */
[----:B------:R-:W2:Y:S01]  /*4200*/  LDL.LU R191, [R1+0x130] ;  /* 0x0001300001bf7983 */ /* 0x000ea20000300800 */
[----:B------:R-:W-:Y:S01]  /*4210*/  MOV R88, R89 ;  /* 0x0000005900587202 */ /* 0x000fe20000000f00 */
[----:B------:R-:W-:Y:S01]  /*4220*/  IMAD.MOV.U32 R193, RZ, RZ, R94 ;  /* 0x000000ffffc17224 */ /* 0x000fe200078e005e */
[----:B------:R-:W-:Y:S01]  /*4230*/  MOV R192, R92 ;  /* 0x0000005c00c07202 */ /* 0x000fe20000000f00 */
[----:B------:R-:W-:Y:S01]  /*4240*/  IMAD.MOV.U32 R194, RZ, RZ, R108 ;  /* 0x000000ffffc27224 */ /* 0x000fe200078e006c */
[----:B------:R-:W-:Y:S01]  /*4250*/  MOV R195, R110 ;  /* 0x0000006e00c37202 */ /* 0x000fe20000000f00 */
[----:B------:R-:W-:Y:S01]  /*4260*/  IMAD.MOV.U32 R196, RZ, RZ, R96 ;  /* 0x000000ffffc47224 */ /* 0x000fe200078e0060 */
[----:B------:R-:W-:Y:S01]  /*4270*/  MOV R198, R112 ;  /* 0x0000007000c67202 */ /* 0x000fe20000000f00 */
[----:B------:R-:W-:-:S02]  /*4280*/  IMAD.MOV.U32 R197, RZ, RZ, R98 ;  /* 0x000000ffffc57224 */ /* 0x000fc400078e0062 */
[----:B------:R-:W-:Y:S02]  /*4290*/  IMAD.MOV.U32 R199, RZ, RZ, R114 ;  /* 0x000000ffffc77224 */ /* 0x000fe400078e0072 */
[----:B------:R-:W-:Y:S01]  /*42a0*/  IMAD.MOV.U32 R89, RZ, RZ, R91 ;  /* 0x000000ffff597224 */ /* 0x000fe200078e005b */
[----:B------:R-:W-:Y:S01]  /*42b0*/  MOV R91, R107 ;  /* 0x0000006b005b7202 */ /* 0x000fe20000000f00 */
[----:B------:R-:W-:Y:S01]  /*42c0*/  IMAD.MOV.U32 R90, RZ, RZ, R105 ;  /* 0x000000ffff5a7224 */ /* 0x000fe200078e0069 */
[----:B------:R-:W-:Y:S01]  /*42d0*/  STS.128 [R4+UR16+0x800], R192 ;  /* 0x000800c004007988 */ /* 0x000fe20008000c10 */
[----:B------:R-:W-:-:S03]  /*42e0*/  IMAD.MOV.U32 R92, RZ, RZ, R97 ;  /* 0x000000ffff5c7224 */ /* 0x000fc600078e0061 */
[----:B------:R-:W-:Y:S01]  /*42f0*/  STS.128 [R4+UR16+0x1000], R196 ;  /* 0x001000c404007988 */ /* 0x000fe20008000c10 */
[----:B------:R-:W-:Y:S01]  /*4300*/  IMAD.MOV.U32 R94, RZ, RZ, R113 ;  /* 0x000000ffff5e7224 */ /* 0x000fe200078e0071 */
[----:B------:R-:W-:Y:S02]  /*4310*/  MOV R104, R101 ;  /* 0x0000006500687202 */ /* 0x000fe40000000f00 */
[----:B------:R3:W-:Y:S01]  /*4320*/  STS.128 [R5+UR16], R88 ;  /* 0x0000005805007988 */ /* 0x0007e20008000c10 */
[----:B------:R-:W-:Y:S01]  /*4330*/  IMAD.MOV.U32 R105, RZ, RZ, R103 ;  /* 0x000000ffff697224 */ /* 0x000fe200078e0067 */
[----:B------:R-:W-:Y:S01]  /*4340*/  MOV R107, R119 ;  /* 0x00000077006b7202 */ /* 0x000fe20000000f00 */
[----:B------:R-:W-:-:S05]  /*4350*/  IMAD.MOV.U32 R106, RZ, RZ, R117 ;  /* 0x000000ffff6a7224 */ /* 0x000fca00078e0075 */
[----:B------:R-:W-:Y:S01]  /*4360*/  STS.128 [R5+UR16+0x1800], R104 ;  /* 0x0018006805007988 */ /* 0x000fe20008000c10 */
[----:B---3--:R-:W-:Y:S01]  /*4370*/  IMAD.MOV.U32 R88, RZ, RZ, R93 ;  /* 0x000000ffff587224 */ /* 0x008fe200078e005d */
[----:B------:R-:W-:Y:S01]  /*4380*/  MOV R90, R109 ;  /* 0x0000006d005a7202 */ /* 0x000fe20000000f00 */
[----:B------:R-:W-:Y:S01]  /*4390*/  IMAD.MOV.U32 R89, RZ, RZ, R95 ;  /* 0x000000ffff597224 */ /* 0x000fe200078e005f */
[----:B------:R-:W-:Y:S01]  /*43a0*/  MOV R93, R99 ;  /* 0x00000063005d7202 */ /* 0x000fe20000000f00 */
[----:B------:R-:W-:Y:S02]  /*43b0*/  IMAD.MOV.U32 R91, RZ, RZ, R111 ;  /* 0x000000ffff5b7224 */ /* 0x000fe400078e006f */
[----:B------:R-:W-:-:S03]  /*43c0*/  IMAD.MOV.U32 R95, RZ, RZ, R115 ;  /* 0x000000ffff5f7224 */ /* 0x000fc600078e0073 */
[----:B------:R-:W-:Y:S04]  /*43d0*/  STS.128 [R5+UR16+0x800], R88 ;  /* 0x0008005805007988 */ /* 0x000fe80008000c10 */
        /* <DEDUP_REMOVED lines=11> */
[----:B--2---:R2:W-:Y:S04]  /*4490*/  STS.128 [R4+UR16], R188 ;  /* 0x000000bc04007988 */ /* 0x0045e80008000c10 */
[----:B--2---:R-:W2:Y:S01]  /*44a0*/  LDL.LU R188, [R1+0x128] ;  /* 0x0001280001bc7983 */ /* 0x004ea20000300800 */
[----:B------:R-:W-:Y:S01]  /*44b0*/  IMAD.MOV.U32 R189, RZ, RZ, R230 ;  /* 0x000000ffffbd7224 */ /* 0x000fe200078e00e6 */
[----:B------:R-:W-:Y:S01]  /*44c0*/  MOV R191, R227 ;  /* 0x000000e300bf7202 */ /* 0x000fe20000000f00 */
[----:B------:R-:W-:Y:S01]  /*44d0*/  IMAD.MOV.U32 R190, RZ, RZ, R229 ;  /* 0x000000ffffbe7224 */ /* 0x000fe200078e00e5 */
[----:B------:R-:W-:Y:S01]  /*44e0*/  MOV R194, R223 ;  /* 0x000000df00c27202 */ /* 0x000fe20000000f00 */
[----:B------:R-:W-:-:S02]  /*44f0*/  IMAD.MOV.U32 R192, RZ, RZ, R226 ;  /* 0x000000ffffc07224 */ /* 0x000fc400078e00e2 */
[----:B------:R-:W-:Y:S02]  /*4500*/  IMAD.MOV.U32 R193, RZ, RZ, R225 ;  /* 0x000000ffffc17224 */ /* 0x000fe400078e00e1 */
[----:B------:R-:W-:-:S05]  /*4510*/  IMAD.MOV.U32 R195, RZ, RZ, R222 ;  /* 0x000000ffffc37224 */ /* 0x000fca00078e00de */
[----:B------:R3:W-:Y:S02]  /*4520*/  STS.128 [R4+UR16+0x1000], R192 ;  /* 0x001000c004007988 */ /* 0x0007e40008000c10 */
[----:B---3--:R-:W-:Y:S01]  /*4530*/  IMAD.MOV.U32 R192, RZ, RZ, R213 ;  /* 0x000000ffffc07224 */ /* 0x008fe200078e00d5 */
[----:B------:R-:W-:Y:S01]  /*4540*/  MOV R194, R211 ;  /* 0x000000d300c27202 */ /* 0x000fe20000000f00 */
[----:B------:R-:W-:Y:S02]  /*4550*/  IMAD.MOV.U32 R193, RZ, RZ, R212 ;  /* 0x000000ffffc17224 */ /* 0x000fe400078e00d4 */
[----:B------:R-:W-:Y:S01]  /*4560*/  IMAD.MOV.U32 R195, RZ, RZ, R210 ;  /* 0x000000ffffc37224 */ /* 0x000fe200078e00d2 */
[----:B------:R-:W-:Y:S01]  /*4570*/  MOV R223, R138 ;  /* 0x0000008a00df7202 */ /* 0x000fe20000000f00 */
[----:B------:R-:W-:Y:S01]  /*4580*/  IMAD.MOV.U32 R222, RZ, RZ, R136 ;  /* 0x000000ffffde7224 */ /* 0x000fe200078e0088 */
[----:B------:R-:W-:Y:S01]  /*4590*/  MOV R225, R126 ;  /* 0x0000007e00e17202 */ /* 0x000fe20000000f00 */
[----:B------:R-:W-:Y:S01]  /*45a0*/  IMAD.MOV.U32 R226, RZ, RZ, R140 ;  /* 0x000000ffffe27224 */ /* 0x000fe200078e008c */
[----:B------:R-:W3:Y:S01]  /*45b0*/  LDL.LU R136, [R1+0x1ac] ;  /* 0x0001ac0001887983 */ /* 0x000ee20000300800 */
[----:B------:R-:W-:-:S03]  /*45c0*/  IMAD.MOV.U32 R227, RZ, RZ, R142 ;  /* 0x000000ffffe37224 */ /* 0x000fc600078e008e */
[----:B------:R-:W4:Y:S04]  /*45d0*/  LDL.LU R138, [R1+0x1a8] ;  /* 0x0001a800018a7983 */ /* 0x000f280000300800 */
[----:B------:R-:W5:Y:S01]  /*45e0*/  LDL.LU R140, [R1+0x1b0] ;  /* 0x0001b000018c7983 */ /* 0x000f620000300800 */
[----:B------:R-:W-:Y:S01]  /*45f0*/  MOV R230, R144 ;  /* 0x0000009000e67202 */ /* 0x000fe20000000f00 */
[----:B------:R-:W-:Y:S01]  /*4600*/  IMAD.MOV.U32 R144, RZ, RZ, R231 ;  /* 0x000000ffff907224 */ /* 0x000fe200078e00e7 */
[----:B------:R-:W-:Y:S01]  /*4610*/  MOV R142, R228 ;  /* 0x000000e4008e7202 */ /* 0x000fe20000000f00 */
[----:B------:R-:W-:Y:S02]  /*4620*/  IMAD.MOV.U32 R228, RZ, RZ, R128 ;  /* 0x000000ffffe47224 */ /* 0x000fe400078e0080 */
[----:B------:R-:W-:-:S02]  /*4630*/  IMAD.MOV.U32 R229, RZ, RZ, R130 ;  /* 0x000000ffffe57224 */ /* 0x000fc400078e0082 */
[----:B------:R-:W-:Y:S01]  /*4640*/  IMAD.MOV.U32 R231, RZ, RZ, R146 ;  /* 0x000000ffffe77224 */ /* 0x000fe200078e0092 */
[----:B--2---:R2:W-:Y:S02]  /*4650*/  STS.128 [R4+UR16+0x800], R188 ;  /* 0x000800bc04007988 */ /* 0x0045e40008000c10 */
[----:B--2---:R-:W-:Y:S01]  /*4660*/  IMAD.MOV.U32 R188, RZ, RZ, R221 ;  /* 0x000000ffffbc7224 */ /* 0x004fe200078e00dd */
[----:B------:R-:W-:Y:S01]  /*4670*/  MOV R189, R220 ;  /* 0x000000dc00bd7202 */ /* 0x000fe20000000f00 */
[----:B------:R-:W-:Y:S02]  /*4680*/  IMAD.MOV.U32 R190, RZ, RZ, R219 ;  /* 0x000000ffffbe7224 */ /* 0x000fe400078e00db */
[----:B------:R-:W-:-:S05]  /*4690*/  IMAD.MOV.U32 R191, RZ, RZ, R218 ;  /* 0x000000ffffbf7224 */ /* 0x000fca00078e00da */
[----:B------:R2:W-:Y:S04]  /*46a0*/  STS.128 [R4+UR16+0x1800], R188 ;  /* 0x001800bc04007988 */ /* 0x0005e80008000c10 */
[----:B------:R0:W-:Y:S01]  /*46b0*/  STS.128 [R5+UR16+0x800], R192 ;  /* 0x000800c005007988 */ /* 0x0001e20008000c10 */
[----:B--2---:R-:W-:Y:S01]  /*46c0*/  MOV R188, R217 ;  /* 0x000000d900bc7202 */ /* 0x004fe20000000f00 */
[----:B------:R-:W-:Y:S01]  /*46d0*/  IMAD.MOV.U32 R189, RZ, RZ, R216 ;  /* 0x000000ffffbd7224 */ /* 0x000fe200078e00d8 */
[----:B------:R-:W-:Y:S01]  /*46e0*/  MOV R191, R214 ;  /* 0x000000d600bf7202 */ /* 0x000fe20000000f00 */
[----:B------:R-:W-:Y:S01]  /*46f0*/  IMAD.MOV.U32 R190, RZ, RZ, R215 ;  /* 0x000000ffffbe7224 */ /* 0x000fe200078e00d7 */
[----:B0-----:R-:W-:Y:S01]  /*4700*/  MOV R192, R205 ;  /* 0x000000cd00c07202 */ /* 0x001fe20000000f00 */
[----:B------:R-:W-:Y:S01]  /*4710*/  IMAD.MOV.U32 R193, RZ, RZ, R204 ;  /* 0x000000ffffc17224 */ /* 0x000fe200078e00cc */
[----:B------:R-:W-:Y:S01]  /*4720*/  MOV R195, R202 ;  /* 0x000000ca00c37202 */ /* 0x000fe20000000f00 */
[----:B------:R-:W-:Y:S01]  /*4730*/  IMAD.MOV.U32 R194, RZ, RZ, R203 ;  /* 0x000000ffffc27224 */ /* 0x000fe200078e00cb */
[----:B------:R0:W-:Y:S04]  /*4740*/  STS.128 [R5+UR16], R188 ;  /* 0x000000bc05007988 */ /* 0x0001e80008000c10 */
[----:B------:R-:W-:Y:S01]  /*4750*/  STS.128 [R5+UR16+0x1800], R192 ;  /* 0x001800c005007988 */ /* 0x000fe20008000c10 */
[----:B0-----:R-:W-:Y:S01]  /*4760*/  IMAD.MOV.U32 R188, RZ, RZ, R209 ;  /* 0x000000ffffbc7224 */ /* 0x001fe200078e00d1 */
[----:B------:R-:W-:Y:S01]  /*4770*/  MOV R189, R208 ;  /* 0x000000d000bd7202 */ /* 0x000fe20000000f00 */
[----:B------:R-:W-:-:S02]  /*4780*/  IMAD.MOV.U32 R190, RZ, RZ, R207 ;  /* 0x000000ffffbe7224 */ /* 0x000fc400078e00cf */
[----:B------:R-:W-:-:S05]  /*4790*/  IMAD.MOV.U32 R191, RZ, RZ, R206 ;  /* 0x000000ffffbf7224 */ /* 0x000fca00078e00ce */
[----:B------:R-:W-:Y:S01]  /*47a0*/  STS.128 [R5+UR16+0x1000], R188 ;  /* 0x001000bc05007988 */ /* 0x000fe20008000c10 */
[----:B------:R-:W-:Y:S01]  /*47b0*/  BAR.SYNC.DEFER_BLOCKING 0x0 ;  /* 0x0000000000007b1d */ /* 0x000fe20000010000 */
[----:B------:R-:W-:Y:S01]  /*47c0*/  IMAD.MOV.U32 R220, RZ, RZ, R120 ;  /* 0x000000ffffdc7224 */ /* 0x000fe200078e0078 */
[----:B------:R-:W-:Y:S01]  /*47d0*/  MOV R221, R122 ;  /* 0x0000007a00dd7202 */ /* 0x000fe20000000f00 */
[----:B------:R-:W-:Y:S02]  /*47e0*/  IMAD.MOV.U32 R120, RZ, RZ, R201 ;  /* 0x000000ffff787224 */ /* 0x000fe400078e00c9 */
[----:B------:R-:W-:Y:S01]  /*47f0*/  IMAD.MOV.U32 R122, RZ, RZ, R200 ;  /* 0x000000ffff7a7224 */ /* 0x000fe200078e00c8 */
[----:B------:R-:W0:Y:S04]  /*4800*/  LDS.128 R216, [R0+UR8] ;  /* 0x0000000800d87984 */ /* 0x000e280008000c00 */
[----:B------:R-:W2:Y:S04]  /*4810*/  LDS.128 R212, [R0+UR8+0x100] ;  /* 0x0001000800d47984 */ /* 0x000ea80008000c00 */
[----:B------:R-:W3:Y:S04]  /*4820*/  LDS.128 R208, [R0+UR8+0x200] ;  /* 0x0002000800d07984 */ /* 0x000ee80008000c00 */
[----:B------:R-:W3:Y:S04]  /*4830*/  LDS.128 R204, [R0+UR8+0x300] ;  /* 0x0003000800cc7984 */ /* 0x000ee80008000c00 */
[----:B------:R-:W3:Y:S04]  /*4840*/  LDS.128 R200, [R0+UR8+0x400] ;  /* 0x0004000800c87984 */ /* 0x000ee80008000c00 */
[----:B------:R-:W3:Y:S04]  /*4850*/  LDS.128 R196, [R0+UR8+0x500] ;  /* 0x0005000800c47984 */ /* 0x000ee80008000c00 */
[----:B------:R-:W3:Y:S04]  /*4860*/  LDS.128 R192, [R0+UR8+0x600] ;  /* 0x0006000800c07984 */ /* 0x000ee80008000c00 */
[----:B------:R-:W3:Y:S01]  /*4870*/  LDS.128 R188, [R0+UR8+0x700] ;  /* 0x0007000800bc7984 */ /* 0x000ee20008000c00 */
[----:B------:R-:W-:Y:S06]  /*4880*/  BAR.SYNC.DEFER_BLOCKING 0x0 ;  /* 0x0000000000007b1d */ /* 0x000fec0000010000 */
[----:B------:R1:W-:Y:S02]  /*4890*/  STS.128 [R4+UR16], R220 ;  /* 0x000000dc04007988 */ /* 0x0003e40008000c10 */
[----:B-1----:R-:W-:-:S02]  /*48a0*/  IMAD.MOV.U32 R223, RZ, RZ, R224 ;  /* 0x000000ffffdf7224 */ /* 0x002fc400078e00e0 */
[----:B------:R-:W-:-:S05]  /*48b0*/  IMAD.MOV.U32 R224, RZ, RZ, R124 ;  /* 0x000000ffffe07224 */ /* 0x000fca00078e007c */
[----:B------:R1:W-:Y:S04]  /*48c0*/  STS.128 [R4+UR16+0x800], R224 ;  /* 0x000800e004007988 */ /* 0x0003e80008000c10 */
[----:B------:R4:W-:Y:S04]  /*48d0*/  STS.128 [R4+UR16+0x1000], R228 ;  /* 0x001000e404007988 */ /* 0x0009e80008000c10 */
[----:B-1----:R-:W5:Y:S04]  /*48e0*/  LDL.LU.64 R226, [R1+0x180] ;  /* 0x0001800001e27983 */ /* 0x002f680000300a00 */
[----:B------:R-:W3:Y:S04]  /*48f0*/  LDL.LU.64 R224, [R1+0x168] ;  /* 0x0001680001e07983 */ /* 0x000ee80000300a00 */
[----:B----4-:R-:W4:Y:S04]  /*4900*/  LDL.LU.64 R228, [R1+0x178] ;  /* 0x0001780001e47983 */ /* 0x010f280000300a00 */
[----:B------:R-:W3:Y:S01]  /*4910*/  LDL.LU.64 R230, [R1+0x170] ;  /* 0x0001700001e67983 */ /* 0x000ee20000300a00 */
[----:B------:R-:W-:Y:S01]  /*4920*/  MOV R221, R134 ;  /* 0x0000008600dd7202 */ /* 0x000fe20000000f00 */
[----:B------:R-:W-:Y:S01]  /*4930*/  IMAD.MOV.U32 R134, RZ, RZ, R120 ;  /* 0x000000ffff867224 */ /* 0x000fe200078e0078 */
[----:B------:R-:W-:Y:S01]  /*4940*/  MOV R146, R223 ;  /* 0x000000df00927202 */ /* 0x000fe20000000f00 */
[----:B------:R-:W-:Y:S01]  /*4950*/  IMAD.MOV.U32 R220, RZ, RZ, R132 ;  /* 0x000000ffffdc7224 */ /* 0x000fe200078e0084 */
[----:B------:R-:W-:Y:S01]  /*4960*/  MOV R223, R150 ;  /* 0x0000009600df7202 */ /* 0x000fe20000000f00 */
[----:B------:R-:W-:-:S02]  /*4970*/  IMAD.MOV.U32 R120, RZ, RZ, R121 ;  /* 0x000000ffff787224 */ /* 0x000fc400078e0079 */
[----:B------:R-:W-:Y:S01]  /*4980*/  IMAD.MOV.U32 R132, RZ, RZ, R122 ;  /* 0x000000ffff847224 */ /* 0x000fe200078e007a */
[----:B------:R-:W-:Y:S01]  /*4990*/  MOV R122, R137 ;  /* 0x00000089007a7202 */ /* 0x000fe20000000f00 */
[----:B------:R-:W-:Y:S02]  /*49a0*/  IMAD.MOV.U32 R222, RZ, RZ, R148 ;  /* 0x000000ffffde7224 */ /* 0x000fe400078e0094 */
[----:B------:R-:W-:Y:S02]  /*49b0*/  IMAD.MOV.U32 R121, RZ, RZ, R123 ;  /* 0x000000ffff797224 */ /* 0x000fe400078e007b */
[----:B------:R-:W-:Y:S01]  /*49c0*/  IMAD.MOV.U32 R123, RZ, RZ, R139 ;  /* 0x000000ffff7b7224 */ /* 0x000fe200078e008b */
[----:B------:R-:W-:Y:S01]  /*49d0*/  STS.128 [R4+UR16+0x1800], R220 ;  /* 0x001800dc04007988 */ /* 0x000fe20008000c10 */
[----:B------:R-:W-:-:S03]  /*49e0*/  MOV R124, R129 ;  /* 0x00000081007c7202 */ /* 0x000fc60000000f00 */
[----:B------:R1:W-:Y:S01]  /*49f0*/  STS.128 [R5+UR16], R120 ;  /* 0x0000007805007988 */ /* 0x0003e20008000c10 */
[----:B------:R-:W-:Y:S01]  /*4a00*/  IMAD.MOV.U32 R126, RZ, RZ, R145 ;  /* 0x000000ffff7e7224 */ /* 0x000fe200078e0091 */
[----:B------:R-:W-:Y:S01]  /*4a10*/  MOV R130, R149 ;  /* 0x0000009500827202 */ /* 0x000fe20000000f00 */
[----:B------:R-:W-:Y:S02]  /*4a20*/  IMAD.MOV.U32 R128, RZ, RZ, R133 ;  /* 0x000000ffff807224 */ /* 0x000fe400078e0085 */
[----:B------:R-:W-:Y:S02]  /*4a30*/  IMAD.MOV.U32 R129, RZ, RZ, R135 ;  /* 0x000000ffff817224 */ /* 0x000fe400078e0087 */
[----:B-1----:R-:W-:Y:S01]  /*4a40*/  IMAD.MOV.U32 R120, RZ, RZ, R125 ;  /* 0x000000ffff787224 */ /* 0x002fe200078e007d */
[----:B------:R-:W-:Y:S01]  /*4a50*/  MOV R121, R127 ;  /* 0x0000007f00797202 */ /* 0x000fe20000000f00 */
[----:B------:R-:W-:Y:S01]  /*4a60*/  IMAD.MOV.U32 R125, RZ, RZ, R131 ;  /* 0x000000ffff7d7224 */ /* 0x000fe200078e0083 */
[----:B------:R-:W-:Y:S01]  /*4a70*/  MOV R127, R147 ;  /* 0x00000093007f7202 */ /* 0x000fe20000000f00 */
[----:B------:R-:W-:-:S02]  /*4a80*/  IMAD.MOV.U32 R122, RZ, RZ, R141 ;  /* 0x000000ffff7a7224 */ /* 0x000fc400078e008d */
[----:B------:R-:W-:Y:S02]  /*4a90*/  IMAD.MOV.U32 R123, RZ, RZ, R143 ;  /* 0x000000ffff7b7224 */ /* 0x000fe400078e008f */
[----:B------:R-:W-:Y:S01]  /*4aa0*/  IMAD.MOV.U32 R131, RZ, RZ, R151 ;  /* 0x000000ffff837224 */ /* 0x000fe200078e0097 */
[----:B------:R-:W-:Y:S04]  /*4ab0*/  STS.128 [R5+UR16+0x1000], R124 ;  /* 0x0010007c05007988 */ /* 0x000fe80008000c10 */
[----:B------:R-:W-:Y:S04]  /*4ac0*/  STS.128 [R5+UR16+0x800], R120 ;  /* 0x0008007805007988 */ /* 0x000fe80008000c10 */
[----:B------:R-:W-:Y:S01]  /*4ad0*/  STS.128 [R5+UR16+0x1800], R128 ;  /* 0x0018008005007988 */ /* 0x000fe20008000c10 */
[----:B------:R-:W-:Y:S06]  /*4ae0*/  BAR.SYNC.DEFER_BLOCKING 0x0 ;  /* 0x0000000000007b1d */ /* 0x000fec0000010000 */
[----:B-----5:R1:W-:Y:S04]  /*4af0*/  STG.E desc[UR18][R226.64], R134 ;  /* 0x00000086e2007986 */ /* 0x0203e8000c101912 */
[----:B------:R5:W-:Y:S04]  /*4b00*/  STG.E desc[UR18][R226.64+0x80], R132 ;  /* 0x00008084e2007986 */ /* 0x000be8000c101912 */
[----:B------:R-:W-:Y:S04]  /*4b10*/  STG.E desc[UR18][R226.64+0x100], R40 ;  /* 0x00010028e2007986 */ /* 0x000fe8000c101912 */
[----:B------:R-:W-:Y:S04]  /*4b20*/  STG.E desc[UR18][R226.64+0x180], R42 ;  /* 0x0001802ae2007986 */ /* 0x000fe8000c101912 */
[----:B------:R-:W-:Y:S04]  /*4b30*/  STG.E desc[UR18][R226.64+0x200], R184 ;  /* 0x000200b8e2007986 */ /* 0x000fe8000c101912 */
[----:B------:R-:W-:Y:S04]  /*4b40*/  STG.E desc[UR18][R226.64+0x280], R186 ;  /* 0x000280bae2007986 */ /* 0x000fe8000c101912 */
[----:B0-----:R-:W-:Y:S04]  /*4b50*/  STG.E desc[UR18][R226.64+0x300], R216 ;  /* 0x000300d8e2007986 */ /* 0x001fe8000c101912 */
[----:B-1----:R-:W3:Y:S04]  /*4b60*/  LDL.LU R134, [R1+0x198] ;  /* 0x0001980001867983 */ /* 0x002ee80000300800 */
[----:B------:R0:W-:Y:S04]  /*4b70*/  STG.E desc[UR18][R226.64+0x380], R218 ;  /* 0x000380dae2007986 */ /* 0x0001e8000c101912 */
[----:B-----5:R-:W5:Y:S04]  /*4b80*/  LDL.LU R132, [R1+0x1a0] ;  /* 0x0001a00001847983 */ /* 0x020f680000300800 */
[----:B0-----:R-:W5:Y:S04]  /*4b90*/  LDL.LU.64 R226, [R1+0x160] ;  /* 0x0001600001e27983 */ /* 0x001f680000300a00 */
[----:B----4-:R0:W-:Y:S04]  /*4ba0*/  STG.E desc[UR18][R228.64], R146 ;  /* 0x00000092e4007986 */ /* 0x0101e8000c101912 */
[----:B------:R1:W-:Y:S04]  /*4bb0*/  STG.E desc[UR18][R228.64+0x80], R144 ;  /* 0x00008090e4007986 */ /* 0x0003e8000c101912 */
[----:B------:R-:W-:Y:S04]  /*4bc0*/  STG.E desc[UR18][R228.64+0x100], R36 ;  /* 0x00010024e4007986 */ /* 0x000fe8000c101912 */
[----:B0-----:R-:W4:Y:S04]  /*4bd0*/  LDL.LU R146, [R1+0x188] ;  /* 0x0001880001927983 */ /* 0x001f280000300800 */
[----:B-1----:R-:W4:Y:S04]  /*4be0*/  LDL.LU R144, [R1+0x190] ;  /* 0x0001900001907983 */ /* 0x002f280000300800 */
[----:B------:R-:W-:Y:S04]  /*4bf0*/  STG.E desc[UR18][R228.64+0x180], R38 ;  /* 0x00018026e4007986 */ /* 0x000fe8000c101912 */
[----:B------:R-:W4:Y:S04]  /*4c00*/  LDL.LU.64 R222, [R1+0x158] ;  /* 0x0001580001de7983 */ /* 0x000f280000300a00 */
[----:B------:R-:W-:Y:S04]  /*4c10*/  STG.E desc[UR18][R228.64+0x200], R180 ;  /* 0x000200b4e4007986 */ /* 0x000fe8000c101912 */
[----:B------:R-:W-:Y:S04]  /*4c20*/  STG.E desc[UR18][R228.64+0x280], R182 ;  /* 0x000280b6e4007986 */ /* 0x000fe8000c101912 */
[----:B--2---:R-:W-:Y:S04]  /*4c30*/  STG.E desc[UR18][R228.64+0x300], R212 ;  /* 0x000300d4e4007986 */ /* 0x004fe8000c101912 */
[----:B------:R0:W-:Y:S04]  /*4c40*/  STG.E desc[UR18][R228.64+0x380], R214 ;  /* 0x000380d6e4007986 */ /* 0x0001e8000c101912 */
[----:B---3--:R1:W-:Y:S04]  /*4c50*/  STG.E desc[UR18][R230.64], R142 ;  /* 0x0000008ee6007986 */ /* 0x0083e8000c101912 */
[----:B------:R2:W-:Y:S04]  /*4c60*/  STG.E desc[UR18][R230.64+0x80], R140 ;  /* 0x0000808ce6007986 */ /* 0x0005e8000c101912 */
[----:B0-----:R-:W3:Y:S04]  /*4c70*/  LDL.LU.64 R228, [R1+0x150] ;  /* 0x0001500001e47983 */ /* 0x001ee80000300a00 */
[----:B------:R-:W-:Y:S04]  /*4c80*/  STG.E desc[UR18][R230.64+0x100], R41 ;  /* 0x00010029e6007986 */ /* 0x000fe8000c101912 */
[----:B------:R-:W-:Y:S04]  /*4c90*/  STG.E desc[UR18][R230.64+0x180], R43 ;  /* 0x0001802be6007986 */ /* 0x000fe8000c101912 */
[----:B-1----:R-:W3:Y:S04]  /*4ca0*/  LDL.LU R142, [R1+0x19c] ;  /* 0x00019c00018e7983 */ /* 0x002ee80000300800 */
[----:B------:R-:W-:Y:S04]  /*4cb0*/  STG.E desc[UR18][R230.64+0x200], R185 ;  /* 0x000200b9e6007986 */ /* 0x000fe8000c101912 */
[----:B--2---:R-:W2:Y:S04]  /*4cc0*/  LDL.LU R140, [R1+0x1a4] ;  /* 0x0001a400018c7983 */ /* 0x004ea80000300800 */
[----:B------:R-:W-:Y:S04]  /*4cd0*/  STG.E desc[UR18][R230.64+0x280], R187 ;  /* 0x000280bbe6007986 */ /* 0x000fe8000c101912 */
[----:B------:R-:W-:Y:S04]  /*4ce0*/  STG.E desc[UR18][R230.64+0x300], R217 ;  /* 0x000300d9e6007986 */ /* 0x000fe8000c101912 */
[----:B------:R-:W-:Y:S04]  /*4cf0*/  STG.E desc[UR18][R230.64+0x380], R219 ;  /* 0x000380dbe6007986 */ /* 0x000fe8000c101912 */
[----:B------:R0:W-:Y:S04]  /*4d00*/  STG.E desc[UR18][R224.64], R138 ;  /* 0x0000008ae0007986 */ /* 0x0001e8000c101912 */
[----:B------:R1:W-:Y:S04]  /*4d10*/  STG.E desc[UR18][R224.64+0x80], R136 ;  /* 0x00008088e0007986 */ /* 0x0003e8000c101912 */
[----:B------:R-:W-:Y:S04]  /*4d20*/  STG.E desc[UR18][R224.64+0x100], R37 ;  /* 0x00010025e0007986 */ /* 0x000fe8000c101912 */
[----:B0-----:R-:W2:Y:S04]  /*4d30*/  LDL.LU R138, [R1+0x18c] ;  /* 0x00018c00018a7983 */ /* 0x001ea80000300800 */
[----:B-1----:R-:W2:Y:S04]  /*4d40*/  LDL.LU R136, [R1+0x194] ;  /* 0x0001940001887983 */ /* 0x002ea80000300800 */
[----:B------:R-:W2:Y:S04]  /*4d50*/  LDL.LU.64 R230, [R1+0x148] ;  /* 0x0001480001e67983 */ /* 0x000ea80000300a00 */
[----:B------:R-:W-:Y:S04]  /*4d60*/  STG.E desc[UR18][R224.64+0x180], R39 ;  /* 0x00018027e0007986 */ /* 0x000fe8000c101912 */
[----:B------:R-:W-:Y:S04]  /*4d70*/  STG.E desc[UR18][R224.64+0x200], R181 ;  /* 0x000200b5e0007986 */ /* 0x000fe8000c101912 */
[----:B------:R-:W-:Y:S04]  /*4d80*/  STG.E desc[UR18][R224.64+0x280], R183 ;  /* 0x000280b7e0007986 */ /* 0x000fe8000c101912 */
[----:B------:R-:W-:Y:S04]  /*4d90*/  STG.E desc[UR18][R224.64+0x300], R213 ;  /* 0x000300d5e0007986 */ /* 0x000fe8000c101912 */
[----:B------:R0:W-:Y:S04]  /*4da0*/  STG.E desc[UR18][R224.64+0x380], R215 ;  /* 0x000380d7e0007986 */ /* 0x0001e8000c101912 */
[----:B0-----:R-:W2:Y:S04]  /*4db0*/  LDL.LU.64 R224, [R1+0x140] ;  /* 0x0001400001e07983 */ /* 0x001ea80000300a00 */
[----:B-----5:R-:W-:Y:S04]  /*4dc0*/  STG.E desc[UR18][R226.64], R134 ;  /* 0x00000086e2007986 */ /* 0x020fe8000c101912 */
[----:B------:R-:W-:Y:S04]  /*4dd0*/  STG.E desc[UR18][R226.64+0x80], R132 ;  /* 0x00008084e2007986 */ /* 0x000fe8000c101912 */
[----:B------:R-:W-:Y:S04]  /*4de0*/  STG.E desc[UR18][R226.64+0x100], R32 ;  /* 0x00010020e2007986 */ /* 0x000fe8000c101912 */
[----:B------:R-:W-:Y:S04]  /*4df0*/  STG.E desc[UR18][R226.64+0x180], R34 ;  /* 0x00018022e2007986 */ /* 0x000fe8000c101912 */
[----:B------:R-:W-:Y:S04]  /*4e00*/  STG.E desc[UR18][R226.64+0x200], R176 ;  /* 0x000200b0e2007986 */ /* 0x000fe8000c101912 */
[----:B------:R-:W-:Y:S04]  /*4e10*/  STG.E desc[UR18][R226.64+0x280], R178 ;  /* 0x000280b2e2007986 */ /* 0x000fe8000c101912 */
[----:B------:R-:W-:Y:S04]  /*4e20*/  STG.E desc[UR18][R226.64+0x300], R208 ;  /* 0x000300d0e2007986 */ /* 0x000fe8000c101912 */
[----:B------:R0:W-:Y:S04]  /*4e30*/  STG.E desc[UR18][R226.64+0x380], R210 ;  /* 0x000380d2e2007986 */ /* 0x0001e8000c101912 */
[----:B----4-:R-:W-:Y:S04]  /*4e40*/  STG.E desc[UR18][R222.64], R146 ;  /* 0x00000092de007986 */ /* 0x010fe8000c101912 */
[----:B------:R-:W-:Y:S04]  /*4e50*/  STG.E desc[UR18][R222.64+0x80], R144 ;  /* 0x00008090de007986 */ /* 0x000fe8000c101912 */
[----:B------:R-:W-:Y:S04]  /*4e60*/  STG.E desc[UR18][R222.64+0x100], R28 ;  /* 0x0001001cde007986 */ /* 0x000fe8000c101912 */
[----:B------:R-:W-:Y:S04]  /*4e70*/  STG.E desc[UR18][R222.64+0x180], R30 ;  /* 0x0001801ede007986 */ /* 0x000fe8000c101912 */
[----:B------:R-:W-:Y:S04]  /*4e80*/  STG.E desc[UR18][R222.64+0x200], R172 ;  /* 0x000200acde007986 */ /* 0x000fe8000c101912 */
[----:B------:R-:W-:Y:S04]  /*4e90*/  STG.E desc[UR18][R222.64+0x280], R174 ;  /* 0x000280aede007986 */ /* 0x000fe8000c101912 */
[----:B------:R-:W-:Y:S04]  /*4ea0*/  STG.E desc[UR18][R222.64+0x300], R204 ;  /* 0x000300ccde007986 */ /* 0x000fe8000c101912 */
[----:B------:R-:W-:Y:S04]  /*4eb0*/  STG.E desc[UR18][R222.64+0x380], R206 ;  /* 0x000380cede007986 */ /* 0x000fe8000c101912 */
[----:B0-----:R-:W4:Y:S04]  /*4ec0*/  LDL.LU.64 R226, [R1+0x138] ;  /* 0x0001380001e27983 */ /* 0x001f280000300a00 */
[----:B---3--:R-:W-:Y:S04]  /*4ed0*/  STG.E desc[UR18][R228.64], R142 ;  /* 0x0000008ee4007986 */ /* 0x008fe8000c101912 */
[----:B--2---:R-:W-:Y:S04]  /*4ee0*/  STG.E desc[UR18][R228.64+0x80], R140 ;  /* 0x0000808ce4007986 */ /* 0x004fe8000c101912 */
[----:B------:R-:W-:Y:S04]  /*4ef0*/  STG.E desc[UR18][R228.64+0x100], R33 ;  /* 0x00010021e4007986 */ /* 0x000fe8000c101912 */
        /* <DEDUP_REMOVED lines=13> */
[----:B------:R0:W-:Y:S04]  /*4fd0*/  STG.E desc[UR18][R224.64], R250 ;  /* 0x000000fae0007986 */ /* 0x0001e8000c101912 */
[----:B------:R1:W-:Y:S04]  /*4fe0*/  STG.E desc[UR18][R224.64+0x80], R251 ;  /* 0x000080fbe0007986 */ /* 0x0003e8000c101912 */
[----:B------:R-:W-:Y:S04]  /*4ff0*/  LDS.128 R28, [R0+UR8+0x400] ;  /* 0x00040008001c7984 */ /* 0x000fe80008000c00 */
[----:B0-----:R-:W2:Y:S04]  /*5000*/  LDL.LU R250, [R1+0x260] ;  /* 0x0002600001fa7983 */ /* 0x001ea80000300800 */
[----:B-1----:R-:W2:Y:S04]  /*5010*/  LDL.LU R251, [R1+0x25c] ;  /* 0x00025c0001fb7983 */ /* 0x002ea80000300800 */
[----:B------:R-:W-:Y:S04]  /*5020*/  STG.E desc[UR18][R224.64+0x100], R24 ;  /* 0x00010018e0007986 */ /* 0x000fe8000c101912 */
[----:B------:R-:W-:Y:S04]  /*5030*/  STG.E desc[UR18][R224.64+0x180], R26 ;  /* 0x0001801ae0007986 */ /* 0x000fe8000c101912 */
[----:B------:R-:W-:Y:S04]  /*5040*/  STG.E desc[UR18][R224.64+0x200], R168 ;  /* 0x000200a8e0007986 */ /* 0x000fe8000c101912 */
[----:B------:R-:W-:Y:S04]  /*5050*/  STG.E desc[UR18][R224.64+0x280], R170 ;  /* 0x000280aae0007986 */ /* 0x000fe8000c101912 */
[----:B------:R-:W-:Y:S04]  /*5060*/  STG.E desc[UR18][R224.64+0x300], R200 ;  /* 0x000300c8e0007986 */ /* 0x000fe8000c101912 */
[----:B------:R-:W-:Y:S04]  /*5070*/  STG.E desc[UR18][R224.64+0x380], R202 ;  /* 0x000380cae0007986 */ /* 0x000fe8000c101912 */
[----:B----4-:R0:W-:Y:S04]  /*5080*/  STG.E desc[UR18][R226.64], R248 ;  /* 0x000000f8e2007986 */ /* 0x0101e8000c101912 */
[----:B------:R1:W-:Y:S04]  /*5090*/  STG.E desc[UR18][R226.64+0x80], R249 ;  /* 0x000080f9e2007986 */ /* 0x0003e8000c101912 */
[----:B------:R-:W-:Y:S04]  /*50a0*/  STG.E desc[UR18][R226.64+0x100], R20 ;  /* 0x00010014e2007986 */ /* 0x000fe8000c101912 */
[----:B------:R-:W-:Y:S04]  /*50b0*/  STG.E desc[UR18][R226.64+0x180], R22 ;  /* 0x00018016e2007986 */ /* 0x000fe8000c101912 */
[----:B------:R-:W-:Y:S04]  /*50c0*/  STG.E desc[UR18][R226.64+0x200], R84 ;  /* 0x00020054e2007986 */ /* 0x000fe8000c101912 */
[----:B------:R-:W-:Y:S04]  /*50d0*/  STG.E desc[UR18][R226.64+0x280], R86 ;  /* 0x00028056e2007986 */ /* 0x000fe8000c101912 */
[----:B------:R-:W-:Y:S04]  /*50e0*/  STG.E desc[UR18][R226.64+0x300], R196 ;  /* 0x000300c4e2007986 */ /* 0x000fe8000c101912 */
[----:B0-----:R-:W3:Y:S04]  /*50f0*/  LDL.LU R248, [R1+0x258] ;  /* 0x0002580001f87983 */ /* 0x001ee80000300800 */
[----:B------:R-:W-:Y:S04]  /*5100*/  STG.E desc[UR18][R226.64+0x380], R198 ;  /* 0x000380c6e2007986 */ /* 0x000fe8000c101912 */
[----:B-1----:R-:W3:Y:S04]  /*5110*/  LDL.LU R249, [R1+0x254] ;  /* 0x0002540001f97983 */ /* 0x002ee80000300800 */
[----:B--2---:R0:W-:Y:S04]  /*5120*/  STG.E desc[UR18][R250.64], R246 ;  /* 0x000000f6fa007986 */ /* 0x0041e8000c101912 */
[----:B------:R1:W-:Y:S04]  /*5130*/  STG.E desc[UR18][R250.64+0x80], R247 ;  /* 0x000080f7fa007986 */ /* 0x0003e8000c101912 */
        /* <DEDUP_REMOVED lines=8> */
[----:B------:R-:W0:Y:S04]  /*51c0*/  LDS.128 R24, [R0+UR8] ;  /* 0x0000000800187984 */ /* 0x000e280008000c00 */
[----:B---3--:R1:W-:Y:S04]  /*51d0*/  STG.E desc[UR18][R248.64], R244 ;  /* 0x000000f4f8007986 */ /* 0x0083e8000c101912 */
[----:B------:R3:W-:Y:S04]  /*51e0*/  STG.E desc[UR18][R248.64+0x80], R245 ;  /* 0x000080f5f8007986 */ /* 0x0007e8000c101912 */
[----:B------:R-:W-:Y:S04]  /*51f0*/  STG.E desc[UR18][R248.64+0x100], R21 ;  /* 0x00010015f8007986 */ /* 0x000fe8000c101912 */
[----:B-1----:R-:W4:Y:S04]  /*5200*/  LDL.LU R244, [R1+0x248] ;  /* 0x0002480001f47983 */ /* 0x002f280000300800 */
[----:B------:R-:W-:Y:S04]  /*5210*/  STG.E desc[UR18][R248.64+0x180], R23 ;  /* 0x00018017f8007986 */ /* 0x000fe8000c101912 */
[----:B------:R-:W-:Y:S04]  /*5220*/  STG.E desc[UR18][R248.64+0x200], R85 ;  /* 0x00020055f8007986 */ /* 0x000fe8000c101912 */
[----:B------:R-:W-:Y:S04]  /*5230*/  STG.E desc[UR18][R248.64+0x280], R87 ;  /* 0x00028057f8007986 */ /* 0x000fe8000c101912 */
[----:B------:R-:W-:Y:S04]  /*5240*/  STG.E desc[UR18][R248.64+0x300], R197 ;  /* 0x000300c5f8007986 */ /* 0x000fe8000c101912 */
[----:B------:R-:W-:Y:S04]  /*5250*/  STG.E desc[UR18][R248.64+0x380], R199 ;  /* 0x000380c7f8007986 */ /* 0x000fe8000c101912 */
[----:B---3--:R-:W4:Y:S04]  /*5260*/  LDL.LU R245, [R1+0x244] ;  /* 0x0002440001f57983 */ /* 0x008f280000300800 */
[----:B------:R-:W1:Y:S04]  /*5270*/  LDS.128 R20, [R0+UR8+0x100] ;  /* 0x0001000800147984 */ /* 0x000e680008000c00 */
[----:B--2---:R2:W-:Y:S04]  /*5280*/  STG.E desc[UR18][R246.64], R242 ;  /* 0x000000f2f6007986 */ /* 0x0045e8000c101912 */
[----:B------:R3:W-:Y:S04]  /*5290*/  STG.E desc[UR18][R246.64+0x80], R243 ;  /* 0x000080f3f6007986 */ /* 0x0007e8000c101912 */
[----:B--2---:R-:W2:Y:S04]  /*52a0*/  LDL.LU R242, [R1+0x240] ;  /* 0x0002400001f27983 */ /* 0x004ea80000300800 */
[----:B---3--:R-:W2:Y:S04]  /*52b0*/  LDL.LU R243, [R1+0x23c] ;  /* 0x00023c0001f37983 */ /* 0x008ea80000300800 */
        /* <DEDUP_REMOVED lines=9> */
[----:B---3--:R-:W3:Y:S04]  /*5350*/  LDL.LU R240, [R1+0x238] ;  /* 0x0002380001f07983 */ /* 0x008ee80000300800 */
[----:B------:R-:W-:Y:S04]  /*5360*/  STG.E desc[UR18][R244.64+0x180], R14 ;  /* 0x0001800ef4007986 */ /* 0x000fe8000c101912 */
[----:B------:R-:W-:Y:S04]  /*5370*/  STG.E desc[UR18][R244.64+0x200], R76 ;  /* 0x0002004cf4007986 */ /* 0x000fe8000c101912 */
[----:B------:R-:W-:Y:S04]  /*5380*/  STG.E desc[UR18][R244.64+0x280], R78 ;  /* 0x0002804ef4007986 */ /* 0x000fe8000c101912 */
[----:B------:R-:W-:Y:S04]  /*5390*/  STG.E desc[UR18][R244.64+0x300], R188 ;  /* 0x000300bcf4007986 */ /* 0x000fe8000c101912 */
[----:B------:R-:W-:Y:S04]  /*53a0*/  STG.E desc[UR18][R244.64+0x380], R190 ;  /* 0x000380bef4007986 */ /* 0x000fe8000c101912 */
[----:B----4-:R-:W3:Y:S04]  /*53b0*/  LDL.LU R241, [R1+0x234] ;  /* 0x0002340001f17983 */ /* 0x010ee80000300800 */
[----:B--2---:R2:W-:Y:S04]  /*53c0*/  STG.E desc[UR18][R242.64], R238 ;  /* 0x000000eef2007986 */ /* 0x0045e8000c101912 */
[----:B------:R4:W-:Y:S04]  /*53d0*/  STG.E desc[UR18][R242.64+0x80], R239 ;  /* 0x000080eff2007986 */ /* 0x0009e8000c101912 */
[----:B--2---:R-:W2:Y:S04]  /*53e0*/  LDL.LU R238, [R1+0x230] ;  /* 0x0002300001ee7983 */ /* 0x004ea80000300800 */
[----:B----4-:R-:W2:Y:S04]  /*53f0*/  LDL.LU R239, [R1+0x22c] ;  /* 0x00022c0001ef7983 */ /* 0x010ea80000300800 */
[----:B------:R-:W-:Y:S04]  /*5400*/  STG.E desc[UR18][R242.64+0x100], R17 ;  /* 0x00010011f2007986 */ /* 0x000fe8000c101912 */
[----:B------:R-:W-:Y:S04]  /*5410*/  STG.E desc[UR18][R242.64+0x180], R19 ;  /* 0x00018013f2007986 */ /* 0x000fe8000c101912 */
[----:B------:R-:W-:Y:S04]  /*5420*/  STG.E desc[UR18][R242.64+0x200], R81 ;  /* 0x00020051f2007986 */ /* 0x000fe8000c101912 */
[----:B------:R-:W-:Y:S04]  /*5430*/  STG.E desc[UR18][R242.64+0x280], R83 ;  /* 0x00028053f2007986 */ /* 0x000fe8000c101912 */
[----:B------:R-:W-:Y:S04]  /*5440*/  STG.E desc[UR18][R242.64+0x300], R193 ;  /* 0x000300c1f2007986 */ /* 0x000fe8000c101912 */
[----:B------:R-:W-:Y:S04]  /*5450*/  STG.E desc[UR18][R242.64+0x380], R195 ;  /* 0x000380c3f2007986 */ /* 0x000fe8000c101912 */
[----:B------:R-:W4:Y:S04]  /*5460*/  LDS.128 R16, [R0+UR8+0x200] ;  /* 0x0002000800107984 */ /* 0x000f280008000c00 */
[----:B---3--:R3:W-:Y:S04]  /*5470*/  STG.E desc[UR18][R240.64], R236 ;  /* 0x000000ecf0007986 */ /* 0x0087e8000c101912 */
        /* <DEDUP_REMOVED lines=8> */
[----:B-----5:R-:W3:Y:S04]  /*5500*/  LDL.LU R237, [R1+0x224] ;  /* 0x0002240001ed7983 */ /* 0x020ee80000300800 */
[----:B--2---:R2:W-:Y:S04]  /*5510*/  STG.E desc[UR18][R238.64], R234 ;  /* 0x000000eaee007986 */ /* 0x0045e8000c101912 */
[----:B------:R5:W-:Y:S04]  /*5520*/  STG.E desc[UR18][R238.64+0x80], R235 ;  /* 0x000080ebee007986 */ /* 0x000be8000c101912 */
[----:B------:R-:W4:Y:S04]  /*5530*/  LDS.128 R12, [R0+UR8+0x300] ;  /* 0x00030008000c7984 */ /* 0x000f280008000c00 */
[----:B--2---:R-:W2:Y:S04]  /*5540*/  LDL.LU R234, [R1+0x220] ;  /* 0x0002200001ea7983 */ /* 0x004ea80000300800 */
[----:B-----5:R-:W2:Y:S04]  /*5550*/  LDL.LU R235, [R1+0x21c] ;  /* 0x00021c0001eb7983 */ /* 0x020ea80000300800 */
[----:B------:R-:W-:Y:S04]  /*5560*/  STG.E desc[UR18][R238.64+0x100], R72 ;  /* 0x00010048ee007986 */ /* 0x000fe8000c101912 */
[----:B------:R-:W-:Y:S04]  /*5570*/  STG.E desc[UR18][R238.64+0x180], R74 ;  /* 0x0001804aee007986 */ /* 0x000fe8000c101912 */
[----:B------:R-:W-:Y:S04]  /*5580*/  STG.E desc[UR18][R238.64+0x200], R116 ;  /* 0x00020074ee007986 */ /* 0x000fe8000c101912 */
[----:B------:R-:W-:Y:S04]  /*5590*/  STG.E desc[UR18][R238.64+0x280], R118 ;  /* 0x00028076ee007986 */ /* 0x000fe8000c101912 */
[----:B0-----:R-:W-:Y:S04]  /*55a0*/  STG.E desc[UR18][R238.64+0x300], R24 ;  /* 0x00030018ee007986 */ /* 0x001fe8000c101912 */
[----:B------:R-:W-:Y:S04]  /*55b0*/  STG.E desc[UR18][R238.64+0x380], R26 ;  /* 0x0003801aee007986 */ /* 0x000fe8000c101912 */
[----:B---3--:R0:W-:Y:S04]  /*55c0*/  STG.E desc[UR18][R236.64], R232 ;  /* 0x000000e8ec007986 */ /* 0x0081e8000c101912 */
[----:B------:R3:W-:Y:S04]  /*55d0*/  STG.E desc[UR18][R236.64+0x80], R233 ;  /* 0x000080e9ec007986 */ /* 0x0007e8000c101912 */
[----:B------:R-:W-:Y:S04]  /*55e0*/  STG.E desc[UR18][R236.64+0x100], R68 ;  /* 0x00010044ec007986 */ /* 0x000fe8000c101912 */
[----:B0-----:R-:W5:Y:S04]  /*55f0*/  LDL.LU R232, [R1+0x218] ;  /* 0x0002180001e87983 */ /* 0x001f680000300800 */
[----:B------:R-:W-:Y:S04]  /*5600*/  STG.E desc[UR18][R236.64+0x180], R70 ;  /* 0x00018046ec007986 */ /* 0x000fe8000c101912 */
[----:B------:R-:W-:Y:S04]  /*5610*/  STG.E desc[UR18][R236.64+0x200], R112 ;  /* 0x00020070ec007986 */ /* 0x000fe8000c101912 */
[----:B------:R-:W-:Y:S04]  /*5620*/  STG.E desc[UR18][R236.64+0x280], R114 ;  /* 0x00028072ec007986 */ /* 0x000fe8000c101912 */
[----:B-1----:R-:W-:Y:S04]  /*5630*/  STG.E desc[UR18][R236.64+0x300], R20 ;  /* 0x00030014ec007986 */ /* 0x002fe8000c101912 */
[----:B------:R-:W-:Y:S04]  /*5640*/  STG.E desc[UR18][R236.64+0x380], R22 ;  /* 0x00038016ec007986 */ /* 0x000fe8000c101912 */
[----:B---3--:R-:W5:Y:S04]  /*5650*/  LDL.LU R233, [R1+0x214] ;  /* 0x0002140001e97983 */ /* 0x008f680000300800 */
        /* <DEDUP_REMOVED lines=10> */
[----:B------:R-:W-:Y:S04]  /*5700*/  LDS.128 R24, [R0+UR8+0x600] ;  /* 0x0006000800187984 */ /* 0x000fe80008000c00 */
[----:B-----5:R0:W-:Y:S04]  /*5710*/  STG.E desc[UR18][R232.64], R164 ;  /* 0x000000a4e8007986 */ /* 0x0201e8000c101912 */
[----:B------:R1:W-:Y:S04]  /*5720*/  STG.E desc[UR18][R232.64+0x80], R165 ;  /* 0x000080a5e8007986 */ /* 0x0003e8000c101912 */
[----:B------:R-:W-:Y:S04]  /*5730*/  STG.E desc[UR18][R232.64+0x100], R69 ;  /* 0x00010045e8007986 */ /* 0x000fe8000c101912 */
[----:B0-----:R-:W3:Y:S04]  /*5740*/  LDL.LU R164, [R1+0x208] ;  /* 0x0002080001a47983 */ /* 0x001ee80000300800 */
[----:B------:R-:W-:Y:S04]  /*5750*/  STG.E desc[UR18][R232.64+0x180], R71 ;  /* 0x00018047e8007986 */ /* 0x000fe8000c101912 */
[----:B------:R-:W-:Y:S04]  /*5760*/  STG.E desc[UR18][R232.64+0x200], R113 ;  /* 0x00020071e8007986 */ /* 0x000fe8000c101912 */
[----:B------:R-:W-:Y:S04]  /*5770*/  STG.E desc[UR18][R232.64+0x280], R115 ;  /* 0x00028073e8007986 */ /* 0x000fe8000c101912 */
[----:B------:R-:W-:Y:S04]  /*5780*/  STG.E desc[UR18][R232.64+0x300], R21 ;  /* 0x00030015e8007986 */ /* 0x000fe8000c101912 */
[----:B------:R-:W-:Y:S04]  /*5790*/  STG.E desc[UR18][R232.64+0x380], R23 ;  /* 0x00038017e8007986 */ /* 0x000fe8000c101912 */
[----:B-1----:R-:W3:Y:S04]  /*57a0*/  LDL.LU R165, [R1+0x204] ;  /* 0x0002040001a57983 */ /* 0x002ee80000300800 */
[----:B--2---:R0:W-:Y:S04]  /*57b0*/  STG.E desc[UR18][R166.64], R162 ;  /* 0x000000a2a6007986 */ /* 0x0041e8000c101912 */
[----:B------:R1:W-:Y:S04]  /*57c0*/  STG.E desc[UR18][R166.64+0x80], R163 ;  /* 0x000080a3a6007986 */ /* 0x0003e8000c101912 */
[----:B------:R-:W2:Y:S04]  /*57d0*/  LDS.128 R20, [R0+UR8+0x500] ;  /* 0x0005000800147984 */ /* 0x000ea80008000c00 */
[----:B0-----:R-:W5:Y:S04]  /*57e0*/  LDL.LU R162, [R1+0x200] ;  /* 0x0002000001a27983 */ /* 0x001f680000300800 */
[----:B-1----:R-:W5:Y:S04]  /*57f0*/  LDL.LU R163, [R1+0x1fc] ;  /* 0x0001fc0001a37983 */ /* 0x002f680000300800 */
[----:B------:R-:W-:Y:S04]  /*5800*/  STG.E desc[UR18][R166.64+0x100], R60 ;  /* 0x0001003ca6007986 */ /* 0x000fe8000c101912 */
[----:B------:R-:W-:Y:S04]  /*5810*/  STG.E desc[UR18][R166.64+0x180], R62 ;  /* 0x0001803ea6007986 */ /* 0x000fe8000c101912 */
[----:B------:R-:W-:Y:S04]  /*5820*/  STG.E desc[UR18][R166.64+0x200], R100 ;  /* 0x00020064a6007986 */ /* 0x000fe8000c101912 */
[----:B------:R-:W-:Y:S04]  /*5830*/  STG.E desc[UR18][R166.64+0x280], R102 ;  /* 0x00028066a6007986 */ /* 0x000fe8000c101912 */
[----:B----4-:R-:W-:Y:S04]  /*5840*/  STG.E desc[UR18][R166.64+0x300], R16 ;  /* 0x00030010a6007986 */ /* 0x010fe8000c101912 */
[----:B------:R-:W-:Y:S04]  /*5850*/  STG.E desc[UR18][R166.64+0x380], R18 ;  /* 0x00038012a6007986 */ /* 0x000fe8000c101912 */
[----:B---3--:R0:W-:Y:S04]  /*5860*/  STG.E desc[UR18][R164.64], R160 ;  /* 0x000000a0a4007986 */ /* 0x0081e8000c101912 */
        /* <DEDUP_REMOVED lines=9> */
[----:B-----5:R0:W-:Y:S04]  /*5900*/  STG.E desc[UR18][R162.64], R158 ;  /* 0x0000009ea2007986 */ /* 0x0201e8000c101912 */
[----:B------:R1:W-:Y:S04]  /*5910*/  STG.E desc[UR18][R162.64+0x80], R159 ;  /* 0x0000809fa2007986 */ /* 0x0003e8000c101912 */
[----:B0-----:R-:W4:Y:S04]  /*5920*/  LDL.LU R158, [R1+0x1f0] ;  /* 0x0001f000019e7983 */ /* 0x001f280000300800 */
[----:B-1----:R-:W4:Y:S04]  /*5930*/  LDL.LU R159, [R1+0x1ec] ;  /* 0x0001ec00019f7983 */ /* 0x002f280000300800 */
[----:B------:R-:W-:Y:S04]  /*5940*/  STG.E desc[UR18][R162.64+0x100], R61 ;  /* 0x0001003da2007986 */ /* 0x000fe8000c101912 */
[----:B------:R-:W-:Y:S04]  /*5950*/  STG.E desc[UR18][R162.64+0x180], R63 ;  /* 0x0001803fa2007986 */ /* 0x000fe8000c101912 */
[----:B------:R-:W-:Y:S04]  /*5960*/  STG.E desc[UR18][R162.64+0x200], R101 ;  /* 0x00020065a2007986 */ /* 0x000fe8000c101912 */
[----:B------:R-:W-:Y:S04]  /*5970*/  STG.E desc[UR18][R162.64+0x280], R103 ;  /* 0x00028067a2007986 */ /* 0x000fe8000c101912 */
[----:B------:R-:W-:Y:S04]  /*5980*/  STG.E desc[UR18][R162.64+0x300], R17 ;  /* 0x00030011a2007986 */ /* 0x000fe8000c101912 */
[----:B------:R-:W-:Y:S04]  /*5990*/  STG.E desc[UR18][R162.64+0x380], R19 ;  /* 0x00038013a2007986 */ /* 0x000fe8000c101912 */
[----:B------:R-:W0:Y:S04]  /*59a0*/  LDS.128 R16, [R0+UR8+0x700] ;  /* 0x0007000800107984 */ /* 0x000e280008000c00 */
[----:B---3--:R1:W-:Y:S04]  /*59b0*/  STG.E desc[UR18][R160.64], R156 ;  /* 0x0000009ca0007986 */ /* 0x0083e8000c101912 */
[----:B------:R3:W-:Y:S04]  /*59c0*/  STG.E desc[UR18][R160.64+0x80], R157 ;  /* 0x0000809da0007986 */ /* 0x0007e8000c101912 */
[----:B------:R-:W-:Y:S04]  /*59d0*/  STG.E desc[UR18][R160.64+0x100], R57 ;  /* 0x00010039a0007986 */ /* 0x000fe8000c101912 */
[----:B-1----:R-:W5:Y:S04]  /*59e0*/  LDL.LU R156, [R1+0x1e8] ;  /* 0x0001e800019c7983 */ /* 0x002f680000300800 */
[----:B------:R-:W-:Y:S04]  /*59f0*/  STG.E desc[UR18][R160.64+0x180], R59 ;  /* 0x0001803ba0007986 */ /* 0x000fe8000c101912 */
[----:B------:R-:W-:Y:S04]  /*5a00*/  STG.E desc[UR18][R160.64+0x200], R97 ;  /* 0x00020061a0007986 */ /* 0x000fe8000c101912 */
[----:B------:R-:W-:Y:S04]  /*5a10*/  STG.E desc[UR18][R160.64+0x280], R99 ;  /* 0x00028063a0007986 */ /* 0x000fe8000c101912 */
[----:B------:R-:W-:Y:S04]  /*5a20*/  STG.E desc[UR18][R160.64+0x300], R13 ;  /* 0x0003000da0007986 */ /* 0x000fe8000c101912 */
[----:B------:R-:W-:Y:S04]  /*5a30*/  STG.E desc[UR18][R160.64+0x380], R15 ;  /* 0x0003800fa0007986 */ /* 0x000fe8000c101912 */
[----:B---3--:R-:W5:Y:S04]  /*5a40*/  LDL.LU R157, [R1+0x1e4] ;  /* 0x0001e400019d7983 */ /* 0x008f680000300800 */
[----:B----4-:R1:W-:Y:S04]  /*5a50*/  STG.E desc[UR18][R158.64], R154 ;  /* 0x0000009a9e007986 */ /* 0x0103e8000c101912 */
[----:B------:R3:W-:Y:S04]  /*5a60*/  STG.E desc[UR18][R158.64+0x80], R155 ;  /* 0x0000809b9e007986 */ /* 0x0007e8000c101912 */
[----:B-1----:R-:W4:Y:S04]  /*5a70*/  LDL.LU R154, [R1+0x1e0] ;  /* 0x0001e000019a7983 */ /* 0x002f280000300800 */
[----:B---3--:R-:W4:Y:S04]  /*5a80*/  LDL.LU R155, [R1+0x1dc] ;  /* 0x0001dc00019b7983 */ /* 0x008f280000300800 */
[----:B------:R-:W-:Y:S04]  /*5a90*/  STG.E desc[UR18][R158.64+0x100], R48 ;  /* 0x000100309e007986 */ /* 0x000fe8000c101912 */
[----:B------:R-:W-:Y:S04]  /*5aa0*/  STG.E desc[UR18][R158.64+0x180], R50 ;  /* 0x000180329e007986 */ /* 0x000fe8000c101912 */
[----:B------:R-:W-:Y:S04]  /*5ab0*/  STG.E desc[UR18][R158.64+0x200], R108 ;  /* 0x0002006c9e007986 */ /* 0x000fe8000c101912 */
[----:B------:R-:W-:Y:S04]  /*5ac0*/  STG.E desc[UR18][R158.64+0x280], R110 ;  /* 0x0002806e9e007986 */ /* 0x000fe8000c101912 */
[----:B------:R-:W-:Y:S04]  /*5ad0*/  STG.E desc[UR18][R158.64+0x300], R28 ;  /* 0x0003001c9e007986 */ /* 0x000fe8000c101912 */
[----:B------:R-:W-:Y:S04]  /*5ae0*/  STG.E desc[UR18][R158.64+0x380], R30 ;  /* 0x0003801e9e007986 */ /* 0x000fe8000c101912 */
[----:B-----5:R1:W-:Y:S04]  /*5af0*/  STG.E desc[UR18][R156.64], R10 ;  /* 0x0000000a9c007986 */ /* 0x0203e8000c101912 */
[----:B------:R3:W-:Y:S04]  /*5b00*/  STG.E desc[UR18][R156.64+0x80], R152 ;  /* 0x000080989c007986 */ /* 0x0007e8000c101912 */
[----:B------:R-:W-:Y:S04]  /*5b10*/  STG.E desc[UR18][R156.64+0x100], R64 ;  /* 0x000100409c007986 */ /* 0x000fe8000c101912 */
[----:B-1----:R-:W5:Y:S04]  /*5b20*/  LDL.LU R10, [R1+0x1d8] ;  /* 0x0001d800010a7983 */ /* 0x002f680000300800 */
[----:B------:R-:W-:Y:S04]  /*5b30*/  STG.E desc[UR18][R156.64+0x180], R66 ;  /* 0x000180429c007986 */ /* 0x000fe8000c101912 */
[----:B------:R-:W-:Y:S04]  /*5b40*/  STG.E desc[UR18][R156.64+0x200], R104 ;  /* 0x000200689c007986 */ /* 0x000fe8000c101912 */
[----:B------:R-:W-:Y:S04]  /*5b50*/  STG.E desc[UR18][R156.64+0x280], R106 ;  /* 0x0002806a9c007986 */ /* 0x000fe8000c101912 */
[----:B--2---:R-:W-:Y:S04]  /*5b60*/  STG.E desc[UR18][R156.64+0x300], R20 ;  /* 0x000300149c007986 */ /* 0x004fe8000c101912 */
[----:B------:R-:W-:Y:S04]  /*5b70*/  STG.E desc[UR18][R156.64+0x380], R22 ;  /* 0x000380169c007986 */ /* 0x000fe8000c101912 */
[----:B---3--:R-:W2:Y:S04]  /*5b80*/  LDL.LU R152, [R1+0x1d4] ;  /* 0x0001d40001987983 */ /* 0x008ea80000300800 */
[----:B----4-:R1:W-:Y:S04]  /*5b90*/  STG.E desc[UR18][R154.64], R153 ;  /* 0x000000999a007986 */ /* 0x0103e8000c101912 */
[----:B-1----:R-:W2:Y:S04]  /*5ba0*/  LDL.LU R153, [R1+0x1d0] ;  /* 0x0001d00001997983 */ /* 0x002ea80000300800 */
[----:B------:R1:W-:Y:S04]  /*5bb0*/  STG.E desc[UR18][R154.64+0x80], R11 ;  /* 0x0000800b9a007986 */ /* 0x0003e8000c101912 */
[----:B------:R-:W-:Y:S04]  /*5bc0*/  STG.E desc[UR18][R154.64+0x100], R49 ;  /* 0x000100319a007986 */ /* 0x000fe8000c101912 */
[----:B------:R-:W-:Y:S04]  /*5bd0*/  STG.E desc[UR18][R154.64+0x180], R51 ;  /* 0x000180339a007986 */ /* 0x000fe8000c101912 */
[----:B-1----:R-:W5:Y:S04]  /*5be0*/  LDL.LU R11, [R1+0x1cc] ;  /* 0x0001cc00010b7983 */ /* 0x002f680000300800 */
[----:B------:R-:W3:Y:S04]  /*5bf0*/  LDL.LU R140, [R1+0x14] ;  /* 0x00001400018c7983 */ /* 0x000ee80000300800 */
[----:B------:R-:W-:Y:S04]  /*5c00*/  STG.E desc[UR18][R154.64+0x200], R109 ;  /* 0x0002006d9a007986 */ /* 0x000fe8000c101912 */
[----:B------:R-:W-:Y:S04]  /*5c10*/  STG.E desc[UR18][R154.64+0x280], R111 ;  /* 0x0002806f9a007986 */ /* 0x000fe8000c101912 */
[----:B------:R-:W-:Y:S04]  /*5c20*/  STG.E desc[UR18][R154.64+0x300], R29 ;  /* 0x0003001d9a007986 */ /* 0x000fe8000c101912 */
[----:B------:R-:W-:Y:S04]  /*5c30*/  STG.E desc[UR18][R154.64+0x380], R31 ;  /* 0x0003801f9a007986 */ /* 0x000fe8000c101912 */
[----:B------:R-:W4:Y:S04]  /*5c40*/  LDL.LU R138, [R1+0x1c] ;  /* 0x00001c00018a7983 */ /* 0x000f280000300800 */
[----:B--2---:R1:W-:Y:S04]  /*5c50*/  STG.E desc[UR18][R152.64], R8 ;  /* 0x0000000898007986 */ /* 0x0043e8000c101912 */
[----:B------:R2:W-:Y:S04]  /*5c60*/  STG.E desc[UR18][R152.64+0x80], R9 ;  /* 0x0000800998007986 */ /* 0x0005e8000c101912 */
[----:B-1----:R-:W3:Y:S04]  /*5c70*/  LDL.LU R8, [R1+0x1c8] ;  /* 0x0001c80001087983 */ /* 0x002ee80000300800 */
[----:B--2---:R-:W3:Y:S04]  /*5c80*/  LDL.LU R9, [R1+0x1c4] ;  /* 0x0001c40001097983 */ /* 0x004ee80000300800 */
[----:B------:R-:W-:Y:S04]  /*5c90*/  STG.E desc[UR18][R152.64+0x100], R65 ;  /* 0x0001004198007986 */ /* 0x000fe8000c101912 */
[----:B------:R-:W-:Y:S04]  /*5ca0*/  STG.E desc[UR18][R152.64+0x180], R67 ;  /* 0x0001804398007986 */ /* 0x000fe8000c101912 */
[----:B------:R-:W-:Y:S04]  /*5cb0*/  STG.E desc[UR18][R152.64+0x200], R105 ;  /* 0x0002006998007986 */ /* 0x000fe8000c101912 */
[----:B------:R-:W-:Y:S04]  /*5cc0*/  STG.E desc[UR18][R152.64+0x280], R107 ;  /* 0x0002806b98007986 */ /* 0x000fe8000c101912 */
[----:B------:R-:W-:Y:S04]  /*5cd0*/  STG.E desc[UR18][R152.64+0x300], R21 ;  /* 0x0003001598007986 */ /* 0x000fe8000c101912 */
[----:B------:R-:W-:Y:S04]  /*5ce0*/  STG.E desc[UR18][R152.64+0x380], R23 ;  /* 0x0003801798007986 */ /* 0x000fe8000c101912 */
[----:B------:R-:W2:Y:S04]  /*5cf0*/  LDL.LU R136, [R1+0x4] ;  /* 0x0000040001887983 */ /* 0x000ea80000300800 */
[----:B-----5:R1:W-:Y:S04]  /*5d00*/  STG.E desc[UR18][R10.64], R6 ;  /* 0x000000060a007986 */ /* 0x0203e8000c101912 */
        /* <DEDUP_REMOVED lines=8> */
[----:B-----5:R-:W4:Y:S04]  /*5d90*/  LDL.LU R7, [R1+0x1bc] ;  /* 0x0001bc0001077983 */ /* 0x020f280000300800 */
[----:B---3--:R1:W-:Y:S04]  /*5da0*/  STG.E desc[UR18][R8.64], R2 ;  /* 0x0000000208007986 */ /* 0x0083e8000c101912 */
[----:B------:R3:W-:Y:S04]  /*5db0*/  STG.E desc[UR18][R8.64+0x80], R3 ;  /* 0x0000800308007986 */ /* 0x0007e8000c101912 */
[----:B-1----:R-:W2:Y:S04]  /*5dc0*/  LDL.LU R2, [R1+0x1b8] ;  /* 0x0001b80001027983 */ /* 0x002ea80000300800 */
[----:B---3--:R-:W2:Y:S04]  /*5dd0*/  LDL.LU R3, [R1+0x1b4] ;  /* 0x0001b40001037983 */ /* 0x008ea80000300800 */
[----:B------:R-:W-:Y:S04]  /*5de0*/  STG.E desc[UR18][R8.64+0x100], R44 ;  /* 0x0001002c08007986 */ /* 0x000fe8000c101912 */
[----:B------:R-:W-:Y:S04]  /*5df0*/  STG.E desc[UR18][R8.64+0x180], R46 ;  /* 0x0001802e08007986 */ /* 0x000fe8000c101912 */
[----:B------:R-:W-:Y:S04]  /*5e00*/  STG.E desc[UR18][R8.64+0x200], R88 ;  /* 0x0002005808007986 */ /* 0x000fe8000c101912 */
[----:B------:R-:W-:Y:S04]  /*5e10*/  STG.E desc[UR18][R8.64+0x280], R90 ;  /* 0x0002805a08007986 */ /* 0x000fe8000c101912 */
[----:B0-----:R-:W-:Y:S04]  /*5e20*/  STG.E desc[UR18][R8.64+0x300], R16 ;  /* 0x0003001008007986 */ /* 0x001fe8000c101912 */
[----:B------:R-:W-:Y:S04]  /*5e30*/  STG.E desc[UR18][R8.64+0x380], R18 ;  /* 0x0003801208007986 */ /* 0x000fe8000c101912 */
        /* <DEDUP_REMOVED lines=8> */
[----:B--2---:R-:W-:Y:S04]  /*5ec0*/  STG.E desc[UR18][R2.64], R136 ;  /* 0x0000008802007986 */ /* 0x004fe8000c101912 */
[----:B------:R-:W-:Y:S04]  /*5ed0*/  STG.E desc[UR18][R2.64+0x80], R252 ;  /* 0x000080fc02007986 */ /* 0x000fe8000c101912 */
[----:B------:R-:W-:Y:S04]  /*5ee0*/  STG.E desc[UR18][R2.64+0x100], R45 ;  /* 0x0001002d02007986 */ /* 0x000fe8000c101912 */
[----:B------:R-:W-:Y:S04]  /*5ef0*/  STG.E desc[UR18][R2.64+0x180], R47 ;  /* 0x0001802f02007986 */ /* 0x000fe8000c101912 */
[----:B------:R-:W-:Y:S04]  /*5f00*/  STG.E desc[UR18][R2.64+0x200], R89 ;  /* 0x0002005902007986 */ /* 0x000fe8000c101912 */
[----:B------:R-:W-:Y:S04]  /*5f10*/  STG.E desc[UR18][R2.64+0x280], R91 ;  /* 0x0002805b02007986 */ /* 0x000fe8000c101912 */
[----:B------:R-:W-:Y:S04]  /*5f20*/  STG.E desc[UR18][R2.64+0x300], R17 ;  /* 0x0003001102007986 */ /* 0x000fe8000c101912 */
[----:B------:R-:W-:Y:S01]  /*5f30*/  STG.E desc[UR18][R2.64+0x380], R19 ;  /* 0x0003801302007986 */ /* 0x000fe2000c101912 */
[----:B------:R-:W-:Y:S05]  /*5f40*/  EXIT ;  /* 0x000000000000794d */ /* 0x000fea0003800000 */
.L_x_0:
[----:B------:R-:W-:-:S00]  /*5f50*/  BRA `(.L_x_0) ;  /* 0xfffffffc00fc7947 */ /* 0x000fc0000383ffff */
[----:B------:R-:W-:-:S00]  /*5f60*/  NOP ;  /* 0x0000000000007918 */ /* 0x000fc00000000000 */
        /* <DEDUP_REMOVED lines=9> */
.L_x_1:


//--------------------- .nv.shared.gluon_mma      --------------------------
	.section	.nv.shared.gluon_mma,"aw",@nobits
	.sectionflags	@""
	.align	16
	.zero		1024


//--------------------- .nv.shared.reserved.0     --------------------------
	.section	.nv.shared.reserved.0,"aw",@nobits
	.weak		__nv_reservedSMEM_offset_0_alias
	.size		__nv_reservedSMEM_offset_0_alias, 0, 0
	.other		__nv_reservedSMEM_offset_0_alias,@"STO_CUDA_RESERVED_SHARED STV_DEFAULT"
__nv_reservedSMEM_offset_0_alias:
	.zero		0


//--------------------- .nv.constant0.gluon_mma   --------------------------
	.section	.nv.constant0.gluon_mma,"a",@progbits
	.sectionflags	@""
	.align	4
.nv.constant0.gluon_mma:
	.zero		568


//--------------------- SYMBOLS --------------------------

	.type		.nv.reservedSmem.offset0,@object
	.size		.nv.reservedSmem.offset0,0x4
